// auto-generated by cutlass_sweep.gemm — config: {"arch": "sm_90", "cluster_m": 4, "cluster_n": 4, "dtype": "bf16", "dtype_b": "bf16", "layout": "nt", "stages": 0, "tile_k": 32, "tile_m": 64, "tile_n": 256}
#include "cutlass/cutlass.h"
#include "cutlass/gemm/collective/collective_builder.hpp"
#include "cutlass/gemm/device/gemm_universal_adapter.h"
#include "cutlass/gemm/kernel/gemm_universal.hpp"
#include "cutlass/epilogue/collective/collective_builder.hpp"

using ElemA = cutlass::bfloat16_t;
using ElemB = cutlass::bfloat16_t;
using ElemCD = cutlass::bfloat16_t;
using Acc  = float;
using TileShape    = cute::Shape<cute::_64, cute::_256, cute::_32>;
using ClusterShape = cute::Shape<cute::_4, cute::_4, cute::_1>;

using CollectiveEpilogue = typename cutlass::epilogue::collective::CollectiveBuilder<
    cutlass::arch::Sm90, cutlass::arch::OpClassTensorOp,
    TileShape, ClusterShape,
    cutlass::epilogue::collective::EpilogueTileAuto,
    Acc, Acc,
    ElemCD, cutlass::layout::RowMajor, 128 / cutlass::sizeof_bits<ElemCD>::value,
    ElemCD, cutlass::layout::RowMajor, 128 / cutlass::sizeof_bits<ElemCD>::value,
    cutlass::epilogue::collective::EpilogueScheduleAuto
  >::CollectiveOp;

using CollectiveMainloop = typename cutlass::gemm::collective::CollectiveBuilder<
    cutlass::arch::Sm90, cutlass::arch::OpClassTensorOp,
    ElemA, cutlass::layout::RowMajor, 128 / cutlass::sizeof_bits<ElemA>::value,
    ElemB, cutlass::layout::ColumnMajor, 128 / cutlass::sizeof_bits<ElemB>::value,
    Acc,
    TileShape, ClusterShape,
    cutlass::gemm::collective::StageCountAutoCarveout<static_cast<int>(sizeof(typename CollectiveEpilogue::SharedStorage))>,
    cutlass::gemm::collective::KernelScheduleAuto
  >::CollectiveOp;

using GemmKernel = cutlass::gemm::kernel::GemmUniversal<
    cute::Shape<int,int,int,int>,
    CollectiveMainloop,
    CollectiveEpilogue
>;
using Gemm = cutlass::gemm::device::GemmUniversalAdapter<GemmKernel>;

// Force the device kernel symbol into the cubin without needing a host main.
auto* _anchor = &cutlass::device_kernel<GemmKernel>;


// ===== COMPILED SASS (sm_90a) =====

	.target	sm_90a

	.elftype	@"ET_EXEC"


//--------------------- .note.nv.tkinfo           --------------------------
	.section	.note.nv.tkinfo,"",@"SHT_NOTE"
	.sectionflags	@"SHF_NOTE_NV_TKINFO"
	.tkinfo
        /*0018*/ 	.word	0x00000002
        /*0030*/ 	.string	""
        /*0030*/ 	.string	"ptxas"
        /*0030*/ 	.string	"Cuda compilation tools, release 13.0, V13.0.88"
        /*0030*/ 	.string	"Build cuda_13.0.r13.0/compiler.36424714_0"
        /*0030*/ 	.string	"-arch sm_90a -m 64 "



//--------------------- .note.nv.cuinfo           --------------------------
	.section	.note.nv.cuinfo,"",@"SHT_NOTE"
	.sectionflags	@"SHF_NOTE_NV_CUINFO"
        /*0018*/ 	.short	0x0002
        /*001a*/ 	.short	0x005a
        /*001c*/ 	.short	0x0082
	.zero		2


//--------------------- .nv.info                  --------------------------
	.section	.nv.info,"",@"SHT_CUDA_INFO"
	.align	4


	//----- nvinfo : EIATTR_REGCOUNT
	.align		4
        /*0000*/ 	.byte	0x04, 0x2f
        /*0002*/ 	.short	(.L_15 - .L_14)
	.align		4
.L_14:
        /*0004*/ 	.word	index@(_ZN7cutlass13device_kernelINS_4gemm6kernel13GemmUniversalIN4cute5tupleIJiiiiEEENS1_10collective13CollectiveMmaINS1_34MainloopSm90TmaGmmaWarpSpecializedILi11ENS5_IJNS4_1CILi4EEESB_NSA_ILi1EEEEEENS1_32KernelTmaWarpSpecializedPingpongEEENS5_IJNSA_ILi64EEENSA_ILi256EEENSA_ILi32EEEEEENS_10bfloat16_tENS5_IJlSC_lEEESK_SL_NS4_8TiledMMAINS4_8MMA_AtomIJNS4_4SM904GMMA28MMA_64x256x16_F32BF16BF16_SSILNSP_5MajorE0ELSR_0ELNSP_7ScaleInE1ELSS_1EEEEEENS4_6LayoutINS5_IJSC_SC_SC_EEENS5_IJNSA_ILi0EEESX_SX_EEEEENS5_IJNS4_10UnderscoreES10_S10_EEEEENS4_23SM90_TMA_LOAD_MULTICASTENS4_14ComposedLayoutINS4_7SwizzleILi2ELi4ELi3EEENS4_18smem_ptr_flag_bitsILi16EEENSV_INS5_IJNSA_ILi8EEESI_EEENS5_IJSI_SC_EEEEEEEvNS4_8identityES13_S1D_vS1E_EENS_8epilogue10collective6detail29Sm90TmaWarpSpecializedAdapterINS1H_15DefaultEpilogueISK_SL_SL_NS1G_6thread17LinearCombinationISK_Li1EffLNS1L_9ScaleType4KindE0ELNS_15FloatRoundStyleE2ESK_EENS1_15EpilogueDefaultEEEEEvvEEEEvNT_6ParamsE)
        /*0008*/ 	.word	0x000000a8


	//----- nvinfo : EIATTR_FRAME_SIZE
	.align		4
.L_15:
        /*000c*/ 	.byte	0x04, 0x11
        /*000e*/ 	.short	(.L_17 - .L_16)
	.align		4
.L_16:
        /*0010*/ 	.word	index@(_ZN7cutlass13device_kernelINS_4gemm6kernel13GemmUniversalIN4cute5tupleIJiiiiEEENS1_10collective13CollectiveMmaINS1_34MainloopSm90TmaGmmaWarpSpecializedILi11ENS5_IJNS4_1CILi4EEESB_NSA_ILi1EEEEEENS1_32KernelTmaWarpSpecializedPingpongEEENS5_IJNSA_ILi64EEENSA_ILi256EEENSA_ILi32EEEEEENS_10bfloat16_tENS5_IJlSC_lEEESK_SL_NS4_8TiledMMAINS4_8MMA_AtomIJNS4_4SM904GMMA28MMA_64x256x16_F32BF16BF16_SSILNSP_5MajorE0ELSR_0ELNSP_7ScaleInE1ELSS_1EEEEEENS4_6LayoutINS5_IJSC_SC_SC_EEENS5_IJNSA_ILi0EEESX_SX_EEEEENS5_IJNS4_10UnderscoreES10_S10_EEEEENS4_23SM90_TMA_LOAD_MULTICASTENS4_14ComposedLayoutINS4_7SwizzleILi2ELi4ELi3EEENS4_18smem_ptr_flag_bitsILi16EEENSV_INS5_IJNSA_ILi8EEESI_EEENS5_IJSI_SC_EEEEEEEvNS4_8identityES13_S1D_vS1E_EENS_8epilogue10collective6detail29Sm90TmaWarpSpecializedAdapterINS1H_15DefaultEpilogueISK_SL_SL_NS1G_6thread17LinearCombinationISK_Li1EffLNS1L_9ScaleType4KindE0ELNS_15FloatRoundStyleE2ESK_EENS1_15EpilogueDefaultEEEEEvvEEEEvNT_6ParamsE)
        /*0014*/ 	.word	0x00000008


	//----- nvinfo : EIATTR_MIN_STACK_SIZE
	.align		4
.L_17:
        /*0018*/ 	.byte	0x04, 0x12
        /*001a*/ 	.short	(.L_19 - .L_18)
	.align		4
.L_18:
        /*001c*/ 	.word	index@(_ZN7cutlass13device_kernelINS_4gemm6kernel13GemmUniversalIN4cute5tupleIJiiiiEEENS1_10collective13CollectiveMmaINS1_34MainloopSm90TmaGmmaWarpSpecializedILi11ENS5_IJNS4_1CILi4EEESB_NSA_ILi1EEEEEENS1_32KernelTmaWarpSpecializedPingpongEEENS5_IJNSA_ILi64EEENSA_ILi256EEENSA_ILi32EEEEEENS_10bfloat16_tENS5_IJlSC_lEEESK_SL_NS4_8TiledMMAINS4_8MMA_AtomIJNS4_4SM904GMMA28MMA_64x256x16_F32BF16BF16_SSILNSP_5MajorE0ELSR_0ELNSP_7ScaleInE1ELSS_1EEEEEENS4_6LayoutINS5_IJSC_SC_SC_EEENS5_IJNSA_ILi0EEESX_SX_EEEEENS5_IJNS4_10UnderscoreES10_S10_EEEEENS4_23SM90_TMA_LOAD_MULTICASTENS4_14ComposedLayoutINS4_7SwizzleILi2ELi4ELi3EEENS4_18smem_ptr_flag_bitsILi16EEENSV_INS5_IJNSA_ILi8EEESI_EEENS5_IJSI_SC_EEEEEEEvNS4_8identityES13_S1D_vS1E_EENS_8epilogue10collective6detail29Sm90TmaWarpSpecializedAdapterINS1H_15DefaultEpilogueISK_SL_SL_NS1G_6thread17LinearCombinationISK_Li1EffLNS1L_9ScaleType4KindE0ELNS_15FloatRoundStyleE2ESK_EENS1_15EpilogueDefaultEEEEEvvEEEEvNT_6ParamsE)
        /*0020*/ 	.word	0x00000008
.L_19:


//--------------------- .nv.compat                --------------------------
	.section	.nv.compat,"",@"SHT_CUDA_COMPAT_INFO"
	.align	4
        /*0000*/ 	.byte	0x02, 0x09, 0x01, 0x00, 0x02, 0x02, 0x04, 0x00, 0x02, 0x05, 0x05, 0x00, 0x03, 0x07, 0x01, 0x01
        /*0010*/ 	.byte	0x02, 0x03, 0x01, 0x00, 0x02, 0x06, 0x01, 0x00, 0x04, 0x0b, 0x08, 0x00, 0x00, 0x00, 0x00, 0x00
        /*0020*/ 	.byte	0x00, 0x00, 0x00, 0x00


//--------------------- .nv.info._ZN7cutlass13device_kernelINS_4gemm6kernel13GemmUniversalIN4cute5tupleIJiiiiEEENS1_10collective13CollectiveMmaINS1_34MainloopSm90TmaGmmaWarpSpecializedILi11ENS5_IJNS4_1CILi4EEESB_NSA_ILi1EEEEEENS1_32KernelTmaWarpSpecializedPingpongEEENS5_IJNSA_ILi64EEENSA_ILi256EEENSA_ILi32EEEEEENS_10bfloat16_tENS5_IJlSC_lEEESK_SL_NS4_8TiledMMAINS4_8MMA_AtomIJNS4_4SM904GMMA28MMA_64x256x16_F32BF16BF16_SSILNSP_5MajorE0ELSR_0ELNSP_7ScaleInE1ELSS_1EEEEEENS4_6LayoutINS5_IJSC_SC_SC_EEENS5_IJNSA_ILi0EEESX_SX_EEEEENS5_IJNS4_10UnderscoreES10_S10_EEEEENS4_23SM90_TMA_LOAD_MULTICASTENS4_14ComposedLayoutINS4_7SwizzleILi2ELi4ELi3EEENS4_18smem_ptr_flag_bitsILi16EEENSV_INS5_IJNSA_ILi8EEESI_EEENS5_IJSI_SC_EEEEEEEvNS4_8identityES13_S1D_vS1E_EENS_8epilogue10collective6detail29Sm90TmaWarpSpecializedAdapterINS1H_15DefaultEpilogueISK_SL_SL_NS1G_6thread17LinearCombinationISK_Li1EffLNS1L_9ScaleType4KindE0ELNS_15FloatRoundStyleE2ESK_EENS1_15EpilogueDefaultEEEEEvvEEEEvNT_6ParamsE --------------------------
	.section	.nv.info._ZN7cutlass13device_kernelINS_4gemm6kernel13GemmUniversalIN4cute5tupleIJiiiiEEENS1_10collective13CollectiveMmaINS1_34MainloopSm90TmaGmmaWarpSpecializedILi11ENS5_IJNS4_1CILi4EEESB_NSA_ILi1EEEEEENS1_32KernelTmaWarpSpecializedPingpongEEENS5_IJNSA_ILi64EEENSA_ILi256EEENSA_ILi32EEEEEENS_10bfloat16_tENS5_IJlSC_lEEESK_SL_NS4_8TiledMMAINS4_8MMA_AtomIJNS4_4SM904GMMA28MMA_64x256x16_F32BF16BF16_SSILNSP_5MajorE0ELSR_0ELNSP_7ScaleInE1ELSS_1EEEEEENS4_6LayoutINS5_IJSC_SC_SC_EEENS5_IJNSA_ILi0EEESX_SX_EEEEENS5_IJNS4_10UnderscoreES10_S10_EEEEENS4_23SM90_TMA_LOAD_MULTICASTENS4_14ComposedLayoutINS4_7SwizzleILi2ELi4ELi3EEENS4_18smem_ptr_flag_bitsILi16EEENSV_INS5_IJNSA_ILi8EEESI_EEENS5_IJSI_SC_EEEEEEEvNS4_8identityES13_S1D_vS1E_EENS_8epilogue10collective6detail29Sm90TmaWarpSpecializedAdapterINS1H_15DefaultEpilogueISK_SL_SL_NS1G_6thread17LinearCombinationISK_Li1EffLNS1L_9ScaleType4KindE0ELNS_15FloatRoundStyleE2ESK_EENS1_15EpilogueDefaultEEEEEvvEEEEvNT_6ParamsE,"",@"SHT_CUDA_INFO"
	.sectionflags	@""
	.align	4


	//----- nvinfo : EIATTR_CUDA_API_VERSION
	.align		4
        /*0000*/ 	.byte	0x04, 0x37
        /*0002*/ 	.short	(.L_21 - .L_20)
.L_20:
        /*0004*/ 	.word	0x00000082


	//----- nvinfo : EIATTR_KPARAM_INFO
	.align		4
.L_21:
        /*0008*/ 	.byte	0x04, 0x17
        /*000a*/ 	.short	(.L_23 - .L_22)
.L_22:
        /*000c*/ 	.word	0x00000000
        /*0010*/ 	.short	0x0000
        /*0012*/ 	.short	0x0070
        /*0014*/ 	.byte	0x00, 0xf0, 0x01, 0x10


	//----- nvinfo : EIATTR_SPARSE_MMA_MASK
	.align		4
.L_23:
        /*0018*/ 	.byte	0x03, 0x50
        /*001a*/ 	.short	0x0000


	//----- nvinfo : EIATTR_MAXREG_COUNT
	.align		4
        /*001c*/ 	.byte	0x03, 0x1b
        /*001e*/ 	.short	0x00a8


	//----- nvinfo : EIATTR_NUM_BARRIERS
	.align		4
        /*0020*/ 	.byte	0x02, 0x4c
        /*0022*/ 	.byte	0x01
	.zero		1


	//----- nvinfo : EIATTR_EXTERNS
	.align		4
        /*0024*/ 	.byte	0x04, 0x0f
        /*0026*/ 	.short	(.L_25 - .L_24)


	//   ....[0]....
	.align		4
.L_24:
        /*0028*/ 	.word	index@(__assertfail)


	//----- nvinfo : EIATTR_ANNOTATIONS
	.align		4
.L_25:
        /*002c*/ 	.byte	0x04, 0x55
        /*002e*/ 	.short	(.L_27 - .L_26)


	//   ....[0]....
.L_26:
        /*0030*/ 	.word	0x00000001
        /*0034*/ 	.byte	0xe0, 0x0e, 0x00, 0x00, 0x01, 0x00, 0x00, 0x00, 0x40, 0x9e, 0x00, 0x00, 0x01, 0x00, 0x00, 0x00
        /*0044*/ 	.byte	0x10, 0xac, 0x00, 0x00


	//----- nvinfo : EIATTR_MERCURY_ISA_VERSION
	.align		4
.L_27:
        /*0048*/ 	.byte	0x03, 0x5f
        /*004a*/ 	.short	0x0101


	//----- nvinfo : EIATTR_INT_WARP_WIDE_INSTR_OFFSETS
	.align		4
        /*004c*/ 	.byte	0x04, 0x31
        /*004e*/ 	.short	(.L_29 - .L_28)


	//   ....[0]....
.L_28:
        /*0050*/ 	.word	0x000006b0


	//   ....[1]....
        /*0054*/ 	.word	0x000006d0


	//   ....[2]....
        /*0058*/ 	.word	0x000006f0


	//   ....[3]....
        /*005c*/ 	.word	0x000007e0


	//   ....[4]....
        /*0060*/ 	.word	0x00000800


	//   ....[5]....
        /*0064*/ 	.word	0x00000810


	//   ....[6]....
        /*0068*/ 	.word	0x000008c0


	//   ....[7]....
        /*006c*/ 	.word	0x00000910


	//   ....[8]....
        /*0070*/ 	.word	0x00001f70


	//----- nvinfo : EIATTR_COOP_GROUP_MASK_REGIDS
	.align		4
.L_29:
        /*0074*/ 	.byte	0x04, 0x29
        /*0076*/ 	.short	(.L_31 - .L_30)


	//   ....[0]....
.L_30:
        /*0078*/ 	.word	0xffffffff


	//   ....[1]....
        /*007c*/ 	.word	0xffffffff


	//   ....[2]....
        /*0080*/ 	.word	0xffffffff


	//   ....[3]....
        /*0084*/ 	.word	0xffffffff


	//   ....[4]....
        /*0088*/ 	.word	0xffffffff


	//   ....[5]....
        /*008c*/ 	.word	0xffffffff


	//   ....[6]....
        /*0090*/ 	.word	0xffffffff


	//----- nvinfo : EIATTR_COOP_GROUP_INSTR_OFFSETS
	.align		4
.L_31:
        /*0094*/ 	.byte	0x04, 0x28
        /*0096*/ 	.short	(.L_33 - .L_32)


	//   ....[0]....
.L_32:
        /*0098*/ 	.word	0x00000070


	//   ....[1]....
        /*009c*/ 	.word	0x00000080


	//   ....[2]....
        /*00a0*/ 	.word	0x00000140


	//   ....[3]....
        /*00a4*/ 	.word	0x00000440


	//   ....[4]....
        /*00a8*/ 	.word	0x00000480


	//   ....[5]....
        /*00ac*/ 	.word	0x00000830


	//   ....[6]....
        /*00b0*/ 	.word	0x00000a80


	//----- nvinfo : EIATTR_REG_RECONFIG
	.align		4
.L_33:
        /*00b4*/ 	.byte	0x01, 0x54
	.zero		2


	//----- nvinfo : EIATTR_SYSCALL_OFFSETS
	.align		4
        /*00b8*/ 	.byte	0x04, 0x46
        /*00ba*/ 	.short	(.L_35 - .L_34)


	//   ....[0]....
.L_34:
        /*00bc*/ 	.word	0x00001910


	//----- nvinfo : EIATTR_MBARRIER_INSTR_OFFSETS
	.align		4
.L_35:
        /*00c0*/ 	.byte	0x04, 0x39
        /*00c2*/ 	.short	(.L_37 - .L_36)


	//   ....[0]....
.L_36:
        /*00c4*/ 	.word	0x000002a0
        /*00c8*/ 	.word	0x000000ff
        /*00cc*/ 	.word	0x00000000
        /*00d0*/ 	.short	0x0100
        /*00d2*/ 	.byte	0x08
	.zero		1


	//   ....[1]....
        /*00d4*/ 	.word	0x000002b0
        /*00d8*/ 	.word	0x000000ff
        /*00dc*/ 	.word	0x00000058
        /*00e0*/ 	.short	0x0100
        /*00e2*/ 	.byte	0x08
	.zero		1


	//   ....[2]....
        /*00e4*/ 	.word	0x000002c0
        /*00e8*/ 	.word	0x000000ff
        /*00ec*/ 	.word	0x00000008
        /*00f0*/ 	.short	0x0100
        /*00f2*/ 	.byte	0x08
	.zero		1


	//   ....[3]....
        /*00f4*/ 	.word	0x000002d0
        /*00f8*/ 	.word	0x000000ff
        /*00fc*/ 	.word	0x00000060
        /*0100*/ 	.short	0x0100
        /*0102*/ 	.byte	0x08
	.zero		1


	//   ....[4]....
        /*0104*/ 	.word	0x000002e0
        /*0108*/ 	.word	0x000000ff
        /*010c*/ 	.word	0x00000010
        /*0110*/ 	.short	0x0100
        /*0112*/ 	.byte	0x08
	.zero		1


	//   ....[5]....
        /*0114*/ 	.word	0x000002f0
        /*0118*/ 	.word	0x000000ff
        /*011c*/ 	.word	0x00000068
        /*0120*/ 	.short	0x0100
        /*0122*/ 	.byte	0x08
	.zero		1


	//   ....[6]....
        /*0124*/ 	.word	0x00000300
        /*0128*/ 	.word	0x000000ff
        /*012c*/ 	.word	0x00000018
        /*0130*/ 	.short	0x0100
        /*0132*/ 	.byte	0x08
	.zero		1


	//   ....[7]....
        /*0134*/ 	.word	0x00000310
        /*0138*/ 	.word	0x000000ff
        /*013c*/ 	.word	0x00000070
        /*0140*/ 	.short	0x0100
        /*0142*/ 	.byte	0x08
	.zero		1


	//   ....[8]....
        /*0144*/ 	.word	0x00000320
        /*0148*/ 	.word	0x000000ff
        /*014c*/ 	.word	0x00000020
        /*0150*/ 	.short	0x0100
        /*0152*/ 	.byte	0x08
	.zero		1


	//   ....[9]....
        /*0154*/ 	.word	0x00000330
        /*0158*/ 	.word	0x000000ff
        /*015c*/ 	.word	0x00000078
        /*0160*/ 	.short	0x0100
        /*0162*/ 	.byte	0x08
	.zero		1


	//   ....[10]....
        /*0164*/ 	.word	0x00000340
        /*0168*/ 	.word	0x000000ff
        /*016c*/ 	.word	0x00000028
        /*0170*/ 	.short	0x0100
        /*0172*/ 	.byte	0x08
	.zero		1


	//   ....[11]....
        /*0174*/ 	.word	0x00000350
        /*0178*/ 	.word	0x000000ff
        /*017c*/ 	.word	0x00000080
        /*0180*/ 	.short	0x0100
        /*0182*/ 	.byte	0x08
	.zero		1


	//   ....[12]....
        /*0184*/ 	.word	0x00000360
        /*0188*/ 	.word	0x000000ff
        /*018c*/ 	.word	0x00000030
        /*0190*/ 	.short	0x0100
        /*0192*/ 	.byte	0x08
	.zero		1


	//   ....[13]....
        /*0194*/ 	.word	0x00000370
        /*0198*/ 	.word	0x000000ff
        /*019c*/ 	.word	0x00000088
        /*01a0*/ 	.short	0x0100
        /*01a2*/ 	.byte	0x08
	.zero		1


	//   ....[14]....
        /*01a4*/ 	.word	0x00000380
        /*01a8*/ 	.word	0x000000ff
        /*01ac*/ 	.word	0x00000038
        /*01b0*/ 	.short	0x0100
        /*01b2*/ 	.byte	0x08
	.zero		1


	//   ....[15]....
        /*01b4*/ 	.word	0x00000390
        /*01b8*/ 	.word	0x000000ff
        /*01bc*/ 	.word	0x00000090
        /*01c0*/ 	.short	0x0100
        /*01c2*/ 	.byte	0x08
	.zero		1


	//   ....[16]....
        /*01c4*/ 	.word	0x000003a0
        /*01c8*/ 	.word	0x000000ff
        /*01cc*/ 	.word	0x00000040
        /*01d0*/ 	.short	0x0100
        /*01d2*/ 	.byte	0x08
	.zero		1


	//   ....[17]....
        /*01d4*/ 	.word	0x000003b0
        /*01d8*/ 	.word	0x000000ff
        /*01dc*/ 	.word	0x00000098
        /*01e0*/ 	.short	0x0100
        /*01e2*/ 	.byte	0x08
	.zero		1


	//   ....[18]....
        /*01e4*/ 	.word	0x000003c0
        /*01e8*/ 	.word	0x000000ff
        /*01ec*/ 	.word	0x00000048
        /*01f0*/ 	.short	0x0100
        /*01f2*/ 	.byte	0x08
	.zero		1


	//   ....[19]....
        /*01f4*/ 	.word	0x000003d0
        /*01f8*/ 	.word	0x000000ff
        /*01fc*/ 	.word	0x000000a0
        /*0200*/ 	.short	0x0100
        /*0202*/ 	.byte	0x08
	.zero		1


	//   ....[20]....
        /*0204*/ 	.word	0x000003e0
        /*0208*/ 	.word	0x000000ff
        /*020c*/ 	.word	0x00000050
        /*0210*/ 	.short	0x0100
        /*0212*/ 	.byte	0x08
	.zero		1


	//   ....[21]....
        /*0214*/ 	.word	0x000003f0
        /*0218*/ 	.word	0x000000ff
        /*021c*/ 	.word	0x000000a8
        /*0220*/ 	.short	0x0100
        /*0222*/ 	.byte	0x08
	.zero		1


	//   ....[22]....
        /*0224*/ 	.word	0x00000940
        /*0228*/ 	.word	0x000000ff
        /*022c*/ 	.word	0x000000e0
        /*0230*/ 	.short	0x0100
        /*0232*/ 	.byte	0x08
	.zero		1


	//   ....[23]....
        /*0234*/ 	.word	0x000009d0
        /*0238*/ 	.word	0x000000ff
        /*023c*/ 	.word	0x000000e8
        /*0240*/ 	.short	0x0100
        /*0242*/ 	.byte	0x08
	.zero		1


	//   ....[24]....
        /*0244*/ 	.word	0x00000a00
        /*0248*/ 	.word	0x000000ff
        /*024c*/ 	.word	0x000000c0
        /*0250*/ 	.short	0x0100
        /*0252*/ 	.byte	0x09
	.zero		1


	//   ....[25]....
        /*0254*/ 	.word	0x00000a10
        /*0258*/ 	.word	0x000000ff
        /*025c*/ 	.word	0x000000c8
        /*0260*/ 	.short	0x0100
        /*0262*/ 	.byte	0x09
	.zero		1


	//   ....[26]....
        /*0264*/ 	.word	0x00000a20
        /*0268*/ 	.word	0x000000ff
        /*026c*/ 	.word	0x000000d0
        /*0270*/ 	.short	0x0100
        /*0272*/ 	.byte	0x09
	.zero		1


	//   ....[27]....
        /*0274*/ 	.word	0x00000a30
        /*0278*/ 	.word	0x000000ff
        /*027c*/ 	.word	0x000000d8
        /*0280*/ 	.short	0x0100
        /*0282*/ 	.byte	0x09
	.zero		1


	//   ....[28]....
        /*0284*/ 	.word	0x000017f0
        /*0288*/ 	.word	0x0000009f
        /*028c*/ 	.word	0x00000000
        /*0290*/ 	.short	0x010a
        /*0292*/ 	.byte	0x2a
	.zero		1


	//   ....[29]....
        /*0294*/ 	.word	0x00001990
        /*0298*/ 	.word	0x00000003
        /*029c*/ 	.word	0x00000000
        /*02a0*/ 	.short	0x010a
        /*02a2*/ 	.byte	0x3f
	.zero		1


	//   ....[30]....
        /*02a4*/ 	.word	0x000019f0
        /*02a8*/ 	.word	0x00000003
        /*02ac*/ 	.word	0x00000000
        /*02b0*/ 	.short	0x010a
        /*02b2*/ 	.byte	0x3f
	.zero		1


	//   ....[31]....
        /*02b4*/ 	.word	0x00001c60
        /*02b8*/ 	.word	0x000000ff
        /*02bc*/ 	.word	0x00000000
        /*02c0*/ 	.short	0x010a
        /*02c2*/ 	.byte	0x04
	.zero		1


	//   ....[32]....
        /*02c4*/ 	.word	0x00001ca0
        /*02c8*/ 	.word	0x000000ff
        /*02cc*/ 	.word	0x00000000
        /*02d0*/ 	.short	0x010a
        /*02d2*/ 	.byte	0x04
	.zero		1


	//   ....[33]....
        /*02d4*/ 	.word	0x00001e10
        /*02d8*/ 	.word	0x00000005
        /*02dc*/ 	.word	0x00000000
        /*02e0*/ 	.short	0x0101
        /*02e2*/ 	.byte	0x3f
	.zero		1


	//   ....[34]....
        /*02e4*/ 	.word	0x00001f10
        /*02e8*/ 	.word	0x000000a0
        /*02ec*/ 	.word	0x00000000
        /*02f0*/ 	.short	0x0101
        /*02f2*/ 	.byte	0x2d
	.zero		1


	//   ....[35]....
        /*02f4*/ 	.word	0x00002010
        /*02f8*/ 	.word	0x00000003
        /*02fc*/ 	.word	0x00000000
        /*0300*/ 	.short	0x0101
        /*0302*/ 	.byte	0x3f
	.zero		1


	//   ....[36]....
        /*0304*/ 	.word	0x000020d0
        /*0308*/ 	.word	0x0000009f
        /*030c*/ 	.word	0x00000010
        /*0310*/ 	.short	0x010a
        /*0312*/ 	.byte	0x2a
	.zero		1


	//   ....[37]....
        /*0314*/ 	.word	0x00009e60
        /*0318*/ 	.word	0x000000a2
        /*031c*/ 	.word	0x00000000
        /*0320*/ 	.short	0x0101
        /*0322*/ 	.byte	0x2d
	.zero		1


	//   ....[38]....
        /*0324*/ 	.word	0x0000a930
        /*0328*/ 	.word	0x0000000a
        /*032c*/ 	.word	0x00000058
        /*0330*/ 	.short	0x010a
        /*0332*/ 	.byte	0x3f
	.zero		1


	//   ....[39]....
        /*0334*/ 	.word	0x0000ad20
        /*0338*/ 	.word	0x00000005
        /*033c*/ 	.word	0x000000e8
        /*0340*/ 	.short	0x0101
        /*0342*/ 	.byte	0x3f
	.zero		1


	//   ....[40]....
        /*0344*/ 	.word	0x0000b4a0
        /*0348*/ 	.word	0x00000009
        /*034c*/ 	.word	0x00000000
        /*0350*/ 	.short	0x010a
        /*0352*/ 	.byte	0x3f
	.zero		1


	//   ....[41]....
        /*0354*/ 	.word	0x0000b520
        /*0358*/ 	.word	0x00000008
        /*035c*/ 	.word	0x00000000
        /*0360*/ 	.short	0x010a
        /*0362*/ 	.byte	0x3f
	.zero		1


	//   ....[42]....
        /*0364*/ 	.word	0x0000b5b0
        /*0368*/ 	.word	0x00000009
        /*036c*/ 	.word	0x00000000
        /*0370*/ 	.short	0x010a
        /*0372*/ 	.byte	0x3f
	.zero		1


	//   ....[43]....
        /*0374*/ 	.word	0x0000b640
        /*0378*/ 	.word	0x00000008
        /*037c*/ 	.word	0x00000000
        /*0380*/ 	.short	0x010a
        /*0382*/ 	.byte	0x3f
	.zero		1


	//   ....[44]....
        /*0384*/ 	.word	0x0000b6d0
        /*0388*/ 	.word	0x00000009
        /*038c*/ 	.word	0x00000000
        /*0390*/ 	.short	0x010a
        /*0392*/ 	.byte	0x3f
	.zero		1


	//   ....[45]....
        /*0394*/ 	.word	0x0000b760
        /*0398*/ 	.word	0x00000008
        /*039c*/ 	.word	0x00000000
        /*03a0*/ 	.short	0x010a
        /*03a2*/ 	.byte	0x3f
	.zero		1


	//   ....[46]....
        /*03a4*/ 	.word	0x0000b7f0
        /*03a8*/ 	.word	0x00000009
        /*03ac*/ 	.word	0x00000000
        /*03b0*/ 	.short	0x010a
        /*03b2*/ 	.byte	0x3f
	.zero		1


	//   ....[47]....
        /*03b4*/ 	.word	0x0000b880
        /*03b8*/ 	.word	0x00000008
        /*03bc*/ 	.word	0x00000000
        /*03c0*/ 	.short	0x010a
        /*03c2*/ 	.byte	0x3f
	.zero		1


	//   ....[48]....
        /*03c4*/ 	.word	0x0000b910
        /*03c8*/ 	.word	0x00000009
        /*03cc*/ 	.word	0x00000000
        /*03d0*/ 	.short	0x010a
        /*03d2*/ 	.byte	0x3f
	.zero		1


	//   ....[49]....
        /*03d4*/ 	.word	0x0000b9a0
        /*03d8*/ 	.word	0x00000006
        /*03dc*/ 	.word	0x00000000
        /*03e0*/ 	.short	0x010a
        /*03e2*/ 	.byte	0x3f
	.zero		1


	//   ....[50]....
        /*03e4*/ 	.word	0x0000ba30
        /*03e8*/ 	.word	0x00000003
        /*03ec*/ 	.word	0x00000000
        /*03f0*/ 	.short	0x010a
        /*03f2*/ 	.byte	0x3f
	.zero		1


	//   ....[51]....
        /*03f4*/ 	.word	0x0000ba90
        /*03f8*/ 	.word	0x000000a1
        /*03fc*/ 	.word	0x00000000
        /*0400*/ 	.short	0x010a
        /*0402*/ 	.byte	0x3f
	.zero		1


	//   ....[52]....
        /*0404*/ 	.word	0x0000bae0
        /*0408*/ 	.word	0x00000003
        /*040c*/ 	.word	0x00000000
        /*0410*/ 	.short	0x010a
        /*0412*/ 	.byte	0x3f
	.zero		1


	//   ....[53]....
        /*0414*/ 	.word	0x0000bb40
        /*0418*/ 	.word	0x00000005
        /*041c*/ 	.word	0x00000000
        /*0420*/ 	.short	0x010a
        /*0422*/ 	.byte	0x3f
	.zero		1


	//   ....[54]....
        /*0424*/ 	.word	0x0000bb90
        /*0428*/ 	.word	0x000000a1
        /*042c*/ 	.word	0x00000010
        /*0430*/ 	.short	0x010a
        /*0432*/ 	.byte	0x3f
	.zero		1


	//   ....[55]....
        /*0434*/ 	.word	0x0000bc60
        /*0438*/ 	.word	0x0000000a
        /*043c*/ 	.word	0x00000058
        /*0440*/ 	.short	0x010a
        /*0442*/ 	.byte	0x3f
	.zero		1


	//   ....[56]....
        /*0444*/ 	.word	0x0000bd30
        /*0448*/ 	.word	0x00000009
        /*044c*/ 	.word	0x00000000
        /*0450*/ 	.short	0x010a
        /*0452*/ 	.byte	0x3f
	.zero		1


	//   ....[57]....
        /*0454*/ 	.word	0x0000bd80
        /*0458*/ 	.word	0x00000008
        /*045c*/ 	.word	0x00000000
        /*0460*/ 	.short	0x010a
        /*0462*/ 	.byte	0x3f
	.zero		1


	//   ....[58]....
        /*0464*/ 	.word	0x0000bdd0
        /*0468*/ 	.word	0x00000009
        /*046c*/ 	.word	0x00000000
        /*0470*/ 	.short	0x010a
        /*0472*/ 	.byte	0x3f
	.zero		1


	//   ....[59]....
        /*0474*/ 	.word	0x0000be20
        /*0478*/ 	.word	0x00000008
        /*047c*/ 	.word	0x00000000
        /*0480*/ 	.short	0x010a
        /*0482*/ 	.byte	0x3f
	.zero		1


	//   ....[60]....
        /*0484*/ 	.word	0x0000be70
        /*0488*/ 	.word	0x00000009
        /*048c*/ 	.word	0x00000000
        /*0490*/ 	.short	0x010a
        /*0492*/ 	.byte	0x3f
	.zero		1


	//   ....[61]....
        /*0494*/ 	.word	0x0000bec0
        /*0498*/ 	.word	0x00000008
        /*049c*/ 	.word	0x00000000
        /*04a0*/ 	.short	0x010a
        /*04a2*/ 	.byte	0x3f
	.zero		1


	//   ....[62]....
        /*04a4*/ 	.word	0x0000bf10
        /*04a8*/ 	.word	0x00000009
        /*04ac*/ 	.word	0x00000000
        /*04b0*/ 	.short	0x010a
        /*04b2*/ 	.byte	0x3f
	.zero		1


	//   ....[63]....
        /*04b4*/ 	.word	0x0000bf60
        /*04b8*/ 	.word	0x00000008
        /*04bc*/ 	.word	0x00000000
        /*04c0*/ 	.short	0x010a
        /*04c2*/ 	.byte	0x3f
	.zero		1


	//   ....[64]....
        /*04c4*/ 	.word	0x0000bfb0
        /*04c8*/ 	.word	0x00000009
        /*04cc*/ 	.word	0x00000000
        /*04d0*/ 	.short	0x010a
        /*04d2*/ 	.byte	0x3f
	.zero		1


	//   ....[65]....
        /*04d4*/ 	.word	0x0000c000
        /*04d8*/ 	.word	0x00000006
        /*04dc*/ 	.word	0x00000000
        /*04e0*/ 	.short	0x010a
        /*04e2*/ 	.byte	0x3f
	.zero		1


	//----- nvinfo : EIATTR_NUM_MBARRIERS
	.align		4
.L_37:
        /*04e4*/ 	.byte	0x03, 0x38
        /*04e6*/ 	.short	0x001c


	//----- nvinfo : EIATTR_EXIT_INSTR_OFFSETS
	.align		4
        /*04e8*/ 	.byte	0x04, 0x1c
        /*04ea*/ 	.short	(.L_39 - .L_38)


	//   ....[0]....
.L_38:
        /*04ec*/ 	.word	0x00001520


	//   ....[1]....
        /*04f0*/ 	.word	0x00001580


	//   ....[2]....
        /*04f4*/ 	.word	0x0000a4f0


	//   ....[3]....
        /*04f8*/ 	.word	0x0000a520


	//   ....[4]....
        /*04fc*/ 	.word	0x0000ba80


	//----- nvinfo : EIATTR_MAX_THREADS
	.align		4
.L_39:
        /*0500*/ 	.byte	0x04, 0x05
        /*0502*/ 	.short	(.L_41 - .L_40)
.L_40:
        /*0504*/ 	.word	0x00000180
        /*0508*/ 	.word	0x00000001
        /*050c*/ 	.word	0x00000001


	//----- nvinfo : EIATTR_CRS_STACK_SIZE
	.align		4
.L_41:
        /*0510*/ 	.byte	0x04, 0x1e
        /*0512*/ 	.short	(.L_43 - .L_42)
.L_42:
        /*0514*/ 	.word	0x00000000


	//----- nvinfo : EIATTR_CBANK_PARAM_SIZE
	.align		4
.L_43:
        /*0518*/ 	.byte	0x03, 0x19
        /*051a*/ 	.short	0x0470


	//----- nvinfo : EIATTR_PARAM_CBANK
	.align		4
        /*051c*/ 	.byte	0x04, 0x0a
        /*051e*/ 	.short	(.L_45 - .L_44)
	.align		4
.L_44:
        /*0520*/ 	.word	index@(.nv.constant0._ZN7cutlass13device_kernelINS_4gemm6kernel13GemmUniversalIN4cute5tupleIJiiiiEEENS1_10collective13CollectiveMmaINS1_34MainloopSm90TmaGmmaWarpSpecializedILi11ENS5_IJNS4_1CILi4EEESB_NSA_ILi1EEEEEENS1_32KernelTmaWarpSpecializedPingpongEEENS5_IJNSA_ILi64EEENSA_ILi256EEENSA_ILi32EEEEEENS_10bfloat16_tENS5_IJlSC_lEEESK_SL_NS4_8TiledMMAINS4_8MMA_AtomIJNS4_4SM904GMMA28MMA_64x256x16_F32BF16BF16_SSILNSP_5MajorE0ELSR_0ELNSP_7ScaleInE1ELSS_1EEEEEENS4_6LayoutINS5_IJSC_SC_SC_EEENS5_IJNSA_ILi0EEESX_SX_EEEEENS5_IJNS4_10UnderscoreES10_S10_EEEEENS4_23SM90_TMA_LOAD_MULTICASTENS4_14ComposedLayoutINS4_7SwizzleILi2ELi4ELi3EEENS4_18smem_ptr_flag_bitsILi16EEENSV_INS5_IJNSA_ILi8EEESI_EEENS5_IJSI_SC_EEEEEEEvNS4_8identityES13_S1D_vS1E_EENS_8epilogue10collective6detail29Sm90TmaWarpSpecializedAdapterINS1H_15DefaultEpilogueISK_SL_SL_NS1G_6thread17LinearCombinationISK_Li1EffLNS1L_9ScaleType4KindE0ELNS_15FloatRoundStyleE2ESK_EENS1_15EpilogueDefaultEEEEEvvEEEEvNT_6ParamsE)
        /*0524*/ 	.short	0x0210
        /*0526*/ 	.short	0x0470


	//----- nvinfo : EIATTR_SW_WAR
	.align		4
.L_45:
        /*0528*/ 	.byte	0x04, 0x36
        /*052a*/ 	.short	(.L_47 - .L_46)
.L_46:
        /*052c*/ 	.word	0x00000008
.L_47:


//--------------------- .nv.callgraph             --------------------------
	.section	.nv.callgraph,"",@"SHT_CUDA_CALLGRAPH"
	.align	4
	.sectionentsize	8
	.align		4
        /*0000*/ 	.word	0x00000000
	.align		4
        /*0004*/ 	.word	0xffffffff
	.align		4
        /*0008*/ 	.word	index@(_ZN7cutlass13device_kernelINS_4gemm6kernel13GemmUniversalIN4cute5tupleIJiiiiEEENS1_10collective13CollectiveMmaINS1_34MainloopSm90TmaGmmaWarpSpecializedILi11ENS5_IJNS4_1CILi4EEESB_NSA_ILi1EEEEEENS1_32KernelTmaWarpSpecializedPingpongEEENS5_IJNSA_ILi64EEENSA_ILi256EEENSA_ILi32EEEEEENS_10bfloat16_tENS5_IJlSC_lEEESK_SL_NS4_8TiledMMAINS4_8MMA_AtomIJNS4_4SM904GMMA28MMA_64x256x16_F32BF16BF16_SSILNSP_5MajorE0ELSR_0ELNSP_7ScaleInE1ELSS_1EEEEEENS4_6LayoutINS5_IJSC_SC_SC_EEENS5_IJNSA_ILi0EEESX_SX_EEEEENS5_IJNS4_10UnderscoreES10_S10_EEEEENS4_23SM90_TMA_LOAD_MULTICASTENS4_14ComposedLayoutINS4_7SwizzleILi2ELi4ELi3EEENS4_18smem_ptr_flag_bitsILi16EEENSV_INS5_IJNSA_ILi8EEESI_EEENS5_IJSI_SC_EEEEEEEvNS4_8identityES13_S1D_vS1E_EENS_8epilogue10collective6detail29Sm90TmaWarpSpecializedAdapterINS1H_15DefaultEpilogueISK_SL_SL_NS1G_6thread17LinearCombinationISK_Li1EffLNS1L_9ScaleType4KindE0ELNS_15FloatRoundStyleE2ESK_EENS1_15EpilogueDefaultEEEEEvvEEEEvNT_6ParamsE)
	.align		4
        /*000c*/ 	.word	index@(__assertfail)
	.align		4
        /*0010*/ 	.word	0x00000000
	.align		4
        /*0014*/ 	.word	0xfffffffe
	.align		4
        /*0018*/ 	.word	0x00000000
	.align		4
        /*001c*/ 	.word	0xfffffffd
	.align		4
        /*0020*/ 	.word	0x00000000
	.align		4
        /*0024*/ 	.word	0xfffffffc


//--------------------- .nv.constant4             --------------------------
	.section	.nv.constant4,"a",@progbits
	.align	8
	.align		8
.nv.constant4:
        /*0000*/ 	.dword	__assertfail
	.align		8
        /*0008*/ 	.dword	__unnamed_1
	.align		8
        /*0010*/ 	.dword	_ZN40_INTERNAL_39c065ad_4_k_cu_82a4fdce_255804cuda3std3__45__cpo5beginE
	.align		8
        /*0018*/ 	.dword	_ZN40_INTERNAL_39c065ad_4_k_cu_82a4fdce_255804cuda3std3__45__cpo3endE
	.align		8
        /*0020*/ 	.dword	_ZN40_INTERNAL_39c065ad_4_k_cu_82a4fdce_255804cuda3std3__45__cpo6cbeginE
	.align		8
        /*0028*/ 	.dword	_ZN40_INTERNAL_39c065ad_4_k_cu_82a4fdce_255804cuda3std3__45__cpo4cendE
	.align		8
        /*0030*/ 	.dword	_ZN40_INTERNAL_39c065ad_4_k_cu_82a4fdce_255804cuda3std3__442_GLOBAL__N__39c065ad_4_k_cu_82a4fdce_255806ignoreE
	.align		8
        /*0038*/ 	.dword	_ZN40_INTERNAL_39c065ad_4_k_cu_82a4fdce_255804cuda3std3__419piecewise_constructE
	.align		8
        /*0040*/ 	.dword	_ZN40_INTERNAL_39c065ad_4_k_cu_82a4fdce_255804cuda3std3__48in_placeE
	.align		8
        /*0048*/ 	.dword	_ZN40_INTERNAL_39c065ad_4_k_cu_82a4fdce_255804cuda3std6ranges3__45__cpo4swapE
	.align		8
        /*0050*/ 	.dword	_ZN40_INTERNAL_39c065ad_4_k_cu_82a4fdce_255804cuda3std6ranges3__45__cpo9iter_moveE
	.align		8
        /*0058*/ 	.dword	_ZN40_INTERNAL_39c065ad_4_k_cu_82a4fdce_255804cute7productE
	.align		8
        /*0060*/ 	.dword	_ZN40_INTERNAL_39c065ad_4_k_cu_82a4fdce_255804cute1_E
	.align		8
        /*0068*/ 	.dword	$str$22
	.align		8
        /*0070*/ 	.dword	$str$23


//--------------------- .text._ZN7cutlass13device_kernelINS_4gemm6kernel13GemmUniversalIN4cute5tupleIJiiiiEEENS1_10collective13CollectiveMmaINS1_34MainloopSm90TmaGmmaWarpSpecializedILi11ENS5_IJNS4_1CILi4EEESB_NSA_ILi1EEEEEENS1_32KernelTmaWarpSpecializedPingpongEEENS5_IJNSA_ILi64EEENSA_ILi256EEENSA_ILi32EEEEEENS_10bfloat16_tENS5_IJlSC_lEEESK_SL_NS4_8TiledMMAINS4_8MMA_AtomIJNS4_4SM904GMMA28MMA_64x256x16_F32BF16BF16_SSILNSP_5MajorE0ELSR_0ELNSP_7ScaleInE1ELSS_1EEEEEENS4_6LayoutINS5_IJSC_SC_SC_EEENS5_IJNSA_ILi0EEESX_SX_EEEEENS5_IJNS4_10UnderscoreES10_S10_EEEEENS4_23SM90_TMA_LOAD_MULTICASTENS4_14ComposedLayoutINS4_7SwizzleILi2ELi4ELi3EEENS4_18smem_ptr_flag_bitsILi16EEENSV_INS5_IJNSA_ILi8EEESI_EEENS5_IJSI_SC_EEEEEEEvNS4_8identityES13_S1D_vS1E_EENS_8epilogue10collective6detail29Sm90TmaWarpSpecializedAdapterINS1H_15DefaultEpilogueISK_SL_SL_NS1G_6thread17LinearCombinationISK_Li1EffLNS1L_9ScaleType4KindE0ELNS_15FloatRoundStyleE2ESK_EENS1_15EpilogueDefaultEEEEEvvEEEEvNT_6ParamsE --------------------------
	.section	.text._ZN7cutlass13device_kernelINS_4gemm6kernel13GemmUniversalIN4cute5tupleIJiiiiEEENS1_10collective13CollectiveMmaINS1_34MainloopSm90TmaGmmaWarpSpecializedILi11ENS5_IJNS4_1CILi4EEESB_NSA_ILi1EEEEEENS1_32KernelTmaWarpSpecializedPingpongEEENS5_IJNSA_ILi64EEENSA_ILi256EEENSA_ILi32EEEEEENS_10bfloat16_tENS5_IJlSC_lEEESK_SL_NS4_8TiledMMAINS4_8MMA_AtomIJNS4_4SM904GMMA28MMA_64x256x16_F32BF16BF16_SSILNSP_5MajorE0ELSR_0ELNSP_7ScaleInE1ELSS_1EEEEEENS4_6LayoutINS5_IJSC_SC_SC_EEENS5_IJNSA_ILi0EEESX_SX_EEEEENS5_IJNS4_10UnderscoreES10_S10_EEEEENS4_23SM90_TMA_LOAD_MULTICASTENS4_14ComposedLayoutINS4_7SwizzleILi2ELi4ELi3EEENS4_18smem_ptr_flag_bitsILi16EEENSV_INS5_IJNSA_ILi8EEESI_EEENS5_IJSI_SC_EEEEEEEvNS4_8identityES13_S1D_vS1E_EENS_8epilogue10collective6detail29Sm90TmaWarpSpecializedAdapterINS1H_15DefaultEpilogueISK_SL_SL_NS1G_6thread17LinearCombinationISK_Li1EffLNS1L_9ScaleType4KindE0ELNS_15FloatRoundStyleE2ESK_EENS1_15EpilogueDefaultEEEEEvvEEEEvNT_6ParamsE,"ax",@progbits
	.align	128
.text._ZN7cutlass13device_kernelINS_4gemm6kernel13GemmUniversalIN4cute5tupleIJiiiiEEENS1_10collective13CollectiveMmaINS1_34MainloopSm90TmaGmmaWarpSpecializedILi11ENS5_IJNS4_1CILi4EEESB_NSA_ILi1EEEEEENS1_32KernelTmaWarpSpecializedPingpongEEENS5_IJNSA_ILi64EEENSA_ILi256EEENSA_ILi32EEEEEENS_10bfloat16_tENS5_IJlSC_lEEESK_SL_NS4_8TiledMMAINS4_8MMA_AtomIJNS4_4SM904GMMA28MMA_64x256x16_F32BF16BF16_SSILNSP_5MajorE0ELSR_0ELNSP_7ScaleInE1ELSS_1EEEEEENS4_6LayoutINS5_IJSC_SC_SC_EEENS5_IJNSA_ILi0EEESX_SX_EEEEENS5_IJNS4_10UnderscoreES10_S10_EEEEENS4_23SM90_TMA_LOAD_MULTICASTENS4_14ComposedLayoutINS4_7SwizzleILi2ELi4ELi3EEENS4_18smem_ptr_flag_bitsILi16EEENSV_INS5_IJNSA_ILi8EEESI_EEENS5_IJSI_SC_EEEEEEEvNS4_8identityES13_S1D_vS1E_EENS_8epilogue10collective6detail29Sm90TmaWarpSpecializedAdapterINS1H_15DefaultEpilogueISK_SL_SL_NS1G_6thread17LinearCombinationISK_Li1EffLNS1L_9ScaleType4KindE0ELNS_15FloatRoundStyleE2ESK_EENS1_15EpilogueDefaultEEEEEvvEEEEvNT_6ParamsE:
        .type           _ZN7cutlass13device_kernelINS_4gemm6kernel13GemmUniversalIN4cute5tupleIJiiiiEEENS1_10collective13CollectiveMmaINS1_34MainloopSm90TmaGmmaWarpSpecializedILi11ENS5_IJNS4_1CILi4EEESB_NSA_ILi1EEEEEENS1_32KernelTmaWarpSpecializedPingpongEEENS5_IJNSA_ILi64EEENSA_ILi256EEENSA_ILi32EEEEEENS_10bfloat16_tENS5_IJlSC_lEEESK_SL_NS4_8TiledMMAINS4_8MMA_AtomIJNS4_4SM904GMMA28MMA_64x256x16_F32BF16BF16_SSILNSP_5MajorE0ELSR_0ELNSP_7ScaleInE1ELSS_1EEEEEENS4_6LayoutINS5_IJSC_SC_SC_EEENS5_IJNSA_ILi0EEESX_SX_EEEEENS5_IJNS4_10UnderscoreES10_S10_EEEEENS4_23SM90_TMA_LOAD_MULTICASTENS4_14ComposedLayoutINS4_7SwizzleILi2ELi4ELi3EEENS4_18smem_ptr_flag_bitsILi16EEENSV_INS5_IJNSA_ILi8EEESI_EEENS5_IJSI_SC_EEEEEEEvNS4_8identityES13_S1D_vS1E_EENS_8epilogue10collective6detail29Sm90TmaWarpSpecializedAdapterINS1H_15DefaultEpilogueISK_SL_SL_NS1G_6thread17LinearCombinationISK_Li1EffLNS1L_9ScaleType4KindE0ELNS_15FloatRoundStyleE2ESK_EENS1_15EpilogueDefaultEEEEEvvEEEEvNT_6ParamsE,@function
        .size           _ZN7cutlass13device_kernelINS_4gemm6kernel13GemmUniversalIN4cute5tupleIJiiiiEEENS1_10collective13CollectiveMmaINS1_34MainloopSm90TmaGmmaWarpSpecializedILi11ENS5_IJNS4_1CILi4EEESB_NSA_ILi1EEEEEENS1_32KernelTmaWarpSpecializedPingpongEEENS5_IJNSA_ILi64EEENSA_ILi256EEENSA_ILi32EEEEEENS_10bfloat16_tENS5_IJlSC_lEEESK_SL_NS4_8TiledMMAINS4_8MMA_AtomIJNS4_4SM904GMMA28MMA_64x256x16_F32BF16BF16_SSILNSP_5MajorE0ELSR_0ELNSP_7ScaleInE1ELSS_1EEEEEENS4_6LayoutINS5_IJSC_SC_SC_EEENS5_IJNSA_ILi0EEESX_SX_EEEEENS5_IJNS4_10UnderscoreES10_S10_EEEEENS4_23SM90_TMA_LOAD_MULTICASTENS4_14ComposedLayoutINS4_7SwizzleILi2ELi4ELi3EEENS4_18smem_ptr_flag_bitsILi16EEENSV_INS5_IJNSA_ILi8EEESI_EEENS5_IJSI_SC_EEEEEEEvNS4_8identityES13_S1D_vS1E_EENS_8epilogue10collective6detail29Sm90TmaWarpSpecializedAdapterINS1H_15DefaultEpilogueISK_SL_SL_NS1G_6thread17LinearCombinationISK_Li1EffLNS1L_9ScaleType4KindE0ELNS_15FloatRoundStyleE2ESK_EENS1_15EpilogueDefaultEEEEEvvEEEEvNT_6ParamsE,(.L_x_344 - _ZN7cutlass13device_kernelINS_4gemm6kernel13GemmUniversalIN4cute5tupleIJiiiiEEENS1_10collective13CollectiveMmaINS1_34MainloopSm90TmaGmmaWarpSpecializedILi11ENS5_IJNS4_1CILi4EEESB_NSA_ILi1EEEEEENS1_32KernelTmaWarpSpecializedPingpongEEENS5_IJNSA_ILi64EEENSA_ILi256EEENSA_ILi32EEEEEENS_10bfloat16_tENS5_IJlSC_lEEESK_SL_NS4_8TiledMMAINS4_8MMA_AtomIJNS4_4SM904GMMA28MMA_64x256x16_F32BF16BF16_SSILNSP_5MajorE0ELSR_0ELNSP_7ScaleInE1ELSS_1EEEEEENS4_6LayoutINS5_IJSC_SC_SC_EEENS5_IJNSA_ILi0EEESX_SX_EEEEENS5_IJNS4_10UnderscoreES10_S10_EEEEENS4_23SM90_TMA_LOAD_MULTICASTENS4_14ComposedLayoutINS4_7SwizzleILi2ELi4ELi3EEENS4_18smem_ptr_flag_bitsILi16EEENSV_INS5_IJNSA_ILi8EEESI_EEENS5_IJSI_SC_EEEEEEEvNS4_8identityES13_S1D_vS1E_EENS_8epilogue10collective6detail29Sm90TmaWarpSpecializedAdapterINS1H_15DefaultEpilogueISK_SL_SL_NS1G_6thread17LinearCombinationISK_Li1EffLNS1L_9ScaleType4KindE0ELNS_15FloatRoundStyleE2ESK_EENS1_15EpilogueDefaultEEEEEvvEEEEvNT_6ParamsE)
        .other          _ZN7cutlass13device_kernelINS_4gemm6kernel13GemmUniversalIN4cute5tupleIJiiiiEEENS1_10collective13CollectiveMmaINS1_34MainloopSm90TmaGmmaWarpSpecializedILi11ENS5_IJNS4_1CILi4EEESB_NSA_ILi1EEEEEENS1_32KernelTmaWarpSpecializedPingpongEEENS5_IJNSA_ILi64EEENSA_ILi256EEENSA_ILi32EEEEEENS_10bfloat16_tENS5_IJlSC_lEEESK_SL_NS4_8TiledMMAINS4_8MMA_AtomIJNS4_4SM904GMMA28MMA_64x256x16_F32BF16BF16_SSILNSP_5MajorE0ELSR_0ELNSP_7ScaleInE1ELSS_1EEEEEENS4_6LayoutINS5_IJSC_SC_SC_EEENS5_IJNSA_ILi0EEESX_SX_EEEEENS5_IJNS4_10UnderscoreES10_S10_EEEEENS4_23SM90_TMA_LOAD_MULTICASTENS4_14ComposedLayoutINS4_7SwizzleILi2ELi4ELi3EEENS4_18smem_ptr_flag_bitsILi16EEENSV_INS5_IJNSA_ILi8EEESI_EEENS5_IJSI_SC_EEEEEEEvNS4_8identityES13_S1D_vS1E_EENS_8epilogue10collective6detail29Sm90TmaWarpSpecializedAdapterINS1H_15DefaultEpilogueISK_SL_SL_NS1G_6thread17LinearCombinationISK_Li1EffLNS1L_9ScaleType4KindE0ELNS_15FloatRoundStyleE2ESK_EENS1_15EpilogueDefaultEEEEEvvEEEEvNT_6ParamsE,@"STO_CUDA_ENTRY STV_DEFAULT"
_ZN7cutlass13device_kernelINS_4gemm6kernel13GemmUniversalIN4cute5tupleIJiiiiEEENS1_10collective13CollectiveMmaINS1_34MainloopSm90TmaGmmaWarpSpecializedILi11ENS5_IJNS4_1CILi4EEESB_NSA_ILi1EEEEEENS1_32KernelTmaWarpSpecializedPingpongEEENS5_IJNSA_ILi64EEENSA_ILi256EEENSA_ILi32EEEEEENS_10bfloat16_tENS5_IJlSC_lEEESK_SL_NS4_8TiledMMAINS4_8MMA_AtomIJNS4_4SM904GMMA28MMA_64x256x16_F32BF16BF16_SSILNSP_5MajorE0ELSR_0ELNSP_7ScaleInE1ELSS_1EEEEEENS4_6LayoutINS5_IJSC_SC_SC_EEENS5_IJNSA_ILi0EEESX_SX_EEEEENS5_IJNS4_10UnderscoreES10_S10_EEEEENS4_23SM90_TMA_LOAD_MULTICASTENS4_14ComposedLayoutINS4_7SwizzleILi2ELi4ELi3EEENS4_18smem_ptr_flag_bitsILi16EEENSV_INS5_IJNSA_ILi8EEESI_EEENS5_IJSI_SC_EEEEEEEvNS4_8identityES13_S1D_vS1E_EENS_8epilogue10collective6detail29Sm90TmaWarpSpecializedAdapterINS1H_15DefaultEpilogueISK_SL_SL_NS1G_6thread17LinearCombinationISK_Li1EffLNS1L_9ScaleType4KindE0ELNS_15FloatRoundStyleE2ESK_EENS1_15EpilogueDefaultEEEEEvvEEEEvNT_6ParamsE:
[----:B------:R-:W0:Y:S02]  /*0000*/  LDC R1, c[0x0][0x28] ;  /* 0x00000a00ff017b82 */ /* 0x000e240000000800 */
[----:B0-----:R-:W-:Y:S01]  /*0010*/  VIADD R1, R1, 0xfffffff8 ;  /* 0xfffffff801017836 */ /* 0x001fe20000000000 */
[----:B------:R-:W0:Y:S01]  /*0020*/  S2R R4, SR_TID.X ;  /* 0x0000000000047919 */ /* 0x000e220000002100 */
[----:B------:R-:W-:Y:S01]  /*0030*/  ELECT P0, URZ, PT ;  /* 0x00000000003f782f */ /* 0x000fe20003800000 */
[----:B------:R-:W-:Y:S01]  /*0040*/  BSSY B0, `(.L_x_0) ;  /* 0x000000f000007945 */ /* 0x000fe20003800000 */
[--C-:B0-----:R-:W-:Y:S02]  /*0050*/  SHF.R.U32.HI R2, RZ, 0x5, R4.reuse ;  /* 0x00000005ff027819 */ /* 0x101fe40000011604 */
[----:B------:R-:W-:-:S03]  /*0060*/  SHF.R.U32.HI R7, RZ, 0x7, R4 ;  /* 0x00000007ff077819 */ /* 0x000fc60000011604 */
[----:B------:R-:W0:Y:S04]  /*0070*/  SHFL.IDX PT, R5, R2, RZ, 0x1f ;  /* 0x00001fff02057589 */ /* 0x000e2800000e0000 */
[----:B------:R1:W2:Y:S01]  /*0080*/  SHFL.IDX PT, R10, R7, RZ, 0x1f ;  /* 0x00001fff070a7589 */ /* 0x0002a200000e0000 */
[----:B0-----:R-:W-:-:S13]  /*0090*/  ISETP.NE.OR P0, PT, R5, RZ, !P0 ;  /* 0x000000ff0500720c */ /* 0x001fda0004705670 */
[----:B-12---:R-:W-:Y:S05]  /*00a0*/  @P0 BRA `(.L_x_1) ;  /* 0x0000000000200947 */ /* 0x006fea0003800000 */
[----:B------:R-:W-:Y:S02]  /*00b0*/  ULDC.64 UR4, c[0x0][0x198] ;  /* 0x0000660000047ab9 */ /* 0x000fe40000000a00 */
[----:B------:R-:W-:Y:S02]  /*00c0*/  UIADD3 UR6, UP0, UR4, 0xf0, URZ ;  /* 0x000000f004067890 */ /* 0x000fe4000ff1e03f */
[----:B------:R-:W-:Y:S02]  /*00d0*/  UIADD3 UR4, UP1, UR4, 0x1f0, URZ ;  /* 0x000001f004047890 */ /* 0x000fe4000ff3e03f */
[----:B------:R-:W-:Y:S02]  /*00e0*/  UIADD3.X UR7, URZ, UR5, URZ, UP0, !UPT ;  /* 0x000000053f077290 */ /* 0x000fe400087fe43f */
[----:B------:R-:W-:-:S07]  /*00f0*/  UIADD3.X UR5, URZ, UR5, URZ, UP1, !UPT ;  /* 0x000000053f057290 */ /* 0x000fce0008ffe43f */
[----:B------:R0:W-:Y:S02]  /*0100*/  UTMACCTL.PF [UR6] ;  /* 0x00000000060079b9 */ /* 0x0001e40008040000 */
[----:B------:R0:W-:Y:S02]  /*0110*/  UTMACCTL.PF [UR4] ;  /* 0x00000000040079b9 */ /* 0x0001e40008040000 */
[----:B0-----:R-:W-:Y:S01]  /*0120*/  NOP ;  /* 0x0000000000007918 */ /* 0x001fe20000000000 */
.L_x_1:
[----:B------:R-:W-:Y:S05]  /*0130*/  BSYNC B0 ;  /* 0x0000000000007941 */ /* 0x000fea0003800000 */
.L_x_0:
[----:B------:R-:W0:Y:S01]  /*0140*/  SHFL.IDX PT, R8, R2, RZ, 0x1f ;  /* 0x00001fff02087589 */ /* 0x000e2200000e0000 */
[----:B------:R-:W-:-:S04]  /*0150*/  SHF.R.S32.HI R3, RZ, 0x1f, R4 ;  /* 0x0000001fff037819 */ /* 0x000fc80000011404 */
[----:B------:R-:W-:-:S04]  /*0160*/  LEA.HI R3, R3, R4, RZ, 0x7 ;  /* 0x0000000403037211 */ /* 0x000fc800078f38ff */
[----:B------:R-:W-:-:S05]  /*0170*/  LOP3.LUT R3, R3, 0xffffff80, RZ, 0xc0, !PT ;  /* 0xffffff8003037812 */ /* 0x000fca00078ec0ff */
[----:B------:R-:W-:Y:S01]  /*0180*/  IMAD.IADD R3, R4, 0x1, -R3 ;  /* 0x0000000104037824 */ /* 0x000fe200078e0a03 */
[----:B0-----:R-:W-:-:S13]  /*0190*/  ISETP.NE.AND P0, PT, R8, RZ, PT ;  /* 0x000000ff0800720c */ /* 0x001fda0003f05270 */
[----:B------:R-:W-:Y:S05]  /*01a0*/  @P0 BRA `(.L_x_2) ;  /* 0x00000000009c0947 */ /* 0x000fea0003800000 */
[----:B------:R-:W-:Y:S01]  /*01b0*/  ELECT P0, URZ, PT ;  /* 0x00000000003f782f */ /* 0x000fe20003800000 */
[----:B------:R-:W-:-:S12]  /*01c0*/  BSSY B0, `(.L_x_2) ;  /* 0x0000025000007945 */ /* 0x000fd80003800000 */
[----:B------:R-:W-:Y:S05]  /*01d0*/  @!P0 BRA `(.L_x_3) ;  /* 0x00000000008c8947 */ /* 0x000fea0003800000 */
[----:B------:R-:W0:Y:S01]  /*01e0*/  S2UR UR8, SR_CgaCtaId ;  /* 0x00000000000879c3 */ /* 0x000e220000008800 */
[----:B------:R-:W-:Y:S01]  /*01f0*/  UMOV UR4, 0x400 ;  /* 0x0000040000047882 */ /* 0x000fe20000000000 */
[----:B------:R-:W-:Y:S01]  /*0200*/  UMOV UR5, 0x1 ;  /* 0x0000000100057882 */ /* 0x000fe20000000000 */
[----:B------:R-:W-:Y:S02]  /*0210*/  UMOV UR6, 0x7 ;  /* 0x0000000700067882 */ /* 0x000fe40000000000 */
[----:B------:R-:W-:-:S04]  /*0220*/  UIADD3 UR6, -UR6, 0x100000, URZ ;  /* 0x0010000006067890 */ /* 0x000fc8000fffe13f */
[----:B------:R-:W-:Y:S02]  /*0230*/  USHF.L.U32 UR7, UR6, 0xb, URZ ;  /* 0x0000000b06077899 */ /* 0x000fe4000800063f */
[----:B------:R-:W-:Y:S02]  /*0240*/  USHF.L.U32 UR6, UR6, 0x1, URZ ;  /* 0x0000000106067899 */ /* 0x000fe4000800063f */
[----:B0-----:R-:W-:Y:S02]  /*0250*/  ULEA UR8, UR8, UR4, 0x18 ;  /* 0x0000000408087291 */ /* 0x001fe4000f8ec03f */
[----:B------:R-:W-:-:S04]  /*0260*/  UIADD3 UR4, -UR5, 0x100000, URZ ;  /* 0x0010000005047890 */ /* 0x000fc8000fffe13f */
[----:B------:R-:W-:Y:S02]  /*0270*/  USHF.L.U32 UR5, UR4, 0xb, URZ ;  /* 0x0000000b04057899 */ /* 0x000fe4000800063f */
[----:B------:R-:W-:Y:S01]  /*0280*/  USHF.L.U32 UR4, UR4, 0x1, URZ ;  /* 0x0000000104047899 */ /* 0x000fe2000800063f */
[----:B------:R-:W0:Y:S11]  /*0290*/  FENCE.VIEW.ASYNC.S ;  /* 0x00000000000073c6 */ /* 0x000e360000000000 */
[----:B0-----:R0:W1:Y:S01]  /*02a0*/  SYNCS.EXCH.64 URZ, [UR8], UR4 ;  /* 0x00000004083f75b2 */ /* 0x0010620008000100 */
[----:B------:R0:W2:Y:S01]  /*02b0*/  SYNCS.EXCH.64 URZ, [UR8+0x58], UR6 ;  /* 0x00005806083f75b2 */ /* 0x0000a20008000100 */
[----:B------:R0:W3:Y:S01]  /*02c0*/  SYNCS.EXCH.64 URZ, [UR8+0x8], UR4 ;  /* 0x00000804083f75b2 */ /* 0x0000e20008000100 */
[----:B------:R0:W4:Y:S01]  /*02d0*/  SYNCS.EXCH.64 URZ, [UR8+0x60], UR6 ;  /* 0x00006006083f75b2 */ /* 0x0001220008000100 */
[----:B------:R0:W0:Y:S01]  /*02e0*/  SYNCS.EXCH.64 URZ, [UR8+0x10], UR4 ;  /* 0x00001004083f75b2 */ /* 0x0000220008000100 */
        /* <DEDUP_REMOVED lines=17> */
[----:B------:R-:W-:Y:S01]  /*0400*/  NOP ;  /* 0x0000000000007918 */ /* 0x000fe20000000000 */
.L_x_3:
[----:B0-----:R-:W-:Y:S05]  /*0410*/  BSYNC B0 ;  /* 0x0000000000007941 */ /* 0x001fea0003800000 */
.L_x_2:
[----:B------:R-:W0:Y:S01]  /*0420*/  S2UR UR12, SR_CTAID.X ;  /* 0x00000000000c79c3 */ /* 0x000e220000002500 */
[----:B------:R-:W-:Y:S01]  /*0430*/  SHF.R.S32.HI R0, RZ, 0x1f, R3 ;  /* 0x0000001fff007819 */ /* 0x000fe20000011403 */
[----:B------:R-:W5:Y:S01]  /*0440*/  SHFL.IDX PT, R15, R2, RZ, 0x1f ;  /* 0x00001fff020f7589 */ /* 0x000f6200000e0000 */
[----:B------:R-:W-:Y:S02]  /*0450*/  SHF.R.S32.HI R11, RZ, 0x1f, R8 ;  /* 0x0000001fff0b7819 */ /* 0x000fe40000011408 */
[----:B------:R-:W-:Y:S02]  /*0460*/  ELECT P0, URZ, PT ;  /* 0x00000000003f782f */ /* 0x000fe40003800000 */
[----:B------:R-:W-:Y:S01]  /*0470*/  LEA.HI R6, R0, R3, RZ, 0x3 ;  /* 0x0000000300067211 */ /* 0x000fe200078f18ff */
[----:B------:R1:W2:Y:S01]  /*0480*/  SHFL.IDX PT, R13, R2, RZ, 0x1f ;  /* 0x00001fff020d7589 */ /* 0x0002a200000e0000 */
[----:B------:R-:W-:Y:S02]  /*0490*/  LEA.HI R11, R11, R8, RZ, 0x2 ;  /* 0x000000080b0b7211 */ /* 0x000fe400078f10ff */
[----:B------:R-:W-:-:S02]  /*04a0*/  ELECT P1, URZ, PT ;  /* 0x00000000003f782f */ /* 0x000fc40003820000 */
[--C-:B------:R-:W-:Y:S01]  /*04b0*/  SHF.R.S32.HI R9, RZ, 0x3, R6.reuse ;  /* 0x00000003ff097819 */ /* 0x100fe20000011406 */
[----:B------:R-:W-:Y:S01]  /*04c0*/  ULDC UR4, c[0x0][0x150] ;  /* 0x0000540000047ab9 */ /* 0x000fe20000000800 */
[----:B------:R-:W-:Y:S01]  /*04d0*/  SHF.R.S32.HI R12, RZ, 0x1f, R6 ;  /* 0x0000001fff0c7819 */ /* 0x000fe20000011406 */
[----:B------:R-:W3:Y:S01]  /*04e0*/  LDC R14, c[0x0][0x140] ;  /* 0x00005000ff0e7b82 */ /* 0x000ee20000000800 */
[----:B------:R-:W4:Y:S01]  /*04f0*/  S2R R6, SR_CTAID.Y ;  /* 0x0000000000067919 */ /* 0x000f220000002600 */
[----:B------:R-:W-:Y:S01]  /*0500*/  LOP3.LUT R11, R11, 0x3ffffffc, RZ, 0xc0, !PT ;  /* 0x3ffffffc0b0b7812 */ /* 0x000fe200078ec0ff */
[----:B------:R-:W-:Y:S01]  /*0510*/  UMOV UR11, 0x80 ;  /* 0x00000080000b7882 */ /* 0x000fe20000000000 */
[----:B------:R-:W-:Y:S01]  /*0520*/  LEA.HI R12, R12, R9, RZ, 0x2 ;  /* 0x000000090c0c7211 */ /* 0x000fe200078f10ff */
[----:B------:R-:W-:Y:S01]  /*0530*/  NOP ;  /* 0x0000000000007918 */ /* 0x000fe20000000000 */
[----:B-1----:R-:W-:Y:S01]  /*0540*/  SHF.R.S32.HI R2, RZ, 0x1f, R5 ;  /* 0x0000001fff027819 */ /* 0x002fe20000011405 */
[----:B------:R-:W-:Y:S01]  /*0550*/  IMAD.IADD R11, R8, 0x1, -R11 ;  /* 0x00000001080b7824 */ /* 0x000fe200078e0a0b */
[----:B------:R-:W-:Y:S01]  /*0560*/  LOP3.LUT R12, R12, 0xfffffffc, RZ, 0xc0, !PT ;  /* 0xfffffffc0c0c7812 */ /* 0x000fe200078ec0ff */
[----:B------:R-:W1:Y:S01]  /*0570*/  LDC R25, c[0x0][0x148] ;  /* 0x00005200ff197b82 */ /* 0x000e620000000800 */
[----:B------:R-:W-:Y:S01]  /*0580*/  LEA.HI R2, R2, R5, RZ, 0x2 ;  /* 0x0000000502027211 */ /* 0x000fe200078f10ff */
[----:B------:R-:W-:Y:S01]  /*0590*/  NOP ;  /* 0x0000000000007918 */ /* 0x000fe20000000000 */
[C---:B------:R-:W-:Y:S01]  /*05a0*/  VIADD R35, R10.reuse, 0xffffffff ;  /* 0xffffffff0a237836 */ /* 0x040fe20000000000 */
[----:B------:R-:W-:Y:S01]  /*05b0*/  ISETP.NE.AND P3, PT, R10, RZ, PT ;  /* 0x000000ff0a00720c */ /* 0x000fe20003f65270 */
[----:B------:R-:W-:Y:S01]  /*05c0*/  IMAD.IADD R12, R9, 0x1, -R12 ;  /* 0x00000001090c7824 */ /* 0x000fe200078e0a0c */
[----:B0-----:R-:W-:Y:S01]  /*05d0*/  I2FP.F32.U32 R9, UR12 ;  /* 0x0000000c00097c45 */ /* 0x001fe20008201000 */
[----:B------:R-:W-:Y:S01]  /*05e0*/  IMAD.MOV.U32 R153, RZ, RZ, 0x1 ;  /* 0x00000001ff997424 */ /* 0x000fe200078e00ff */
[----:B-----5:R-:W-:Y:S01]  /*05f0*/  ISETP.NE.OR P0, PT, R15, RZ, !P0 ;  /* 0x000000ff0f00720c */ /* 0x020fe20004705670 */
[----:B------:R-:W-:Y:S01]  /*0600*/  IMAD R11, R11, 0x4, R12 ;  /* 0x000000040b0b7824 */ /* 0x000fe200078e020c */
[----:B--2---:R-:W-:Y:S01]  /*0610*/  ISETP.NE.OR P1, PT, R13, RZ, !P1 ;  /* 0x000000ff0d00720c */ /* 0x004fe20004f25670 */
[----:B------:R-:W-:Y:S01]  /*0620*/  FMUL R9, R9, UR4 ;  /* 0x0000000409097c20 */ /* 0x000fe20008400000 */
[----:B------:R-:W0:Y:S01]  /*0630*/  LDC R13, c[0x0][0x144] ;  /* 0x00005100ff0d7b82 */ /* 0x000e220000000800 */
[----:B------:R-:W-:Y:S01]  /*0640*/  LOP3.LUT R2, R2, 0xfffffffc, RZ, 0xc0, !PT ;  /* 0xfffffffc02027812 */ /* 0x000fe200078ec0ff */
[----:B------:R-:W-:Y:S01]  /*0650*/  ULDC UR4, c[0x0][0x154] ;  /* 0x0000550000047ab9 */ /* 0x000fe20000000800 */
[----:B------:R-:W-:Y:S01]  /*0660*/  SHF.R.S32.HI R8, RZ, 0x1f, R11 ;  /* 0x0000001fff087819 */ /* 0x000fe2000001140b */
[----:B------:R-:W-:Y:S01]  /*0670*/  IMAD.SHL.U32 R152, R11, 0x4, RZ ;  /* 0x000000040b987824 */ /* 0x000fe200078e00ff */
[----:B------:R-:W2:Y:S01]  /*0680*/  F2I.U32.TRUNC.NTZ R9, R9 ;  /* 0x0000000900097305 */ /* 0x000ea2000020f000 */
[----:B------:R-:W-:Y:S01]  /*0690*/  IMAD.IADD R5, R5, 0x1, -R2 ;  /* 0x0000000105057824 */ /* 0x000fe200078e0a02 */
[----:B------:R-:W-:-:S02]  /*06a0*/  LEA.HI R8, R8, R11, RZ, 0x2 ;  /* 0x0000000b08087211 */ /* 0x000fc400078f10ff */
[----:B------:R-:W-:Y:S01]  /*06b0*/  VOTEU.ALL UP2, P0 ;  /* 0x00000000003f7886 */ /* 0x000fe20000040000 */
[----:B------:R-:W-:Y:S01]  /*06c0*/  LOP3.LUT R152, R11, 0xc, R152, 0x78, !PT ;  /* 0x0000000c0b987812 */ /* 0x000fe200078e7898 */
[----:B------:R-:W-:Y:S01]  /*06d0*/  VOTEU.ALL UP3, P1 ;  /* 0x00000000003f7886 */ /* 0x000fe20000860000 */
[----:B----4-:R-:W-:Y:S01]  /*06e0*/  I2FP.F32.U32 R2, R6 ;  /* 0x0000000600027245 */ /* 0x010fe20000201000 */
[----:B------:R-:W-:Y:S01]  /*06f0*/  VOTEU.ALL UP4, P1 ;  /* 0x00000000003f7886 */ /* 0x000fe20000880000 */
[----:B------:R-:W4:Y:S01]  /*0700*/  @!UP2 S2UR UR7, SR_CgaCtaId ;  /* 0x000000000007a9c3 */ /* 0x000f220000008800 */
[----:B------:R-:W-:Y:S01]  /*0710*/  LOP3.LUT R8, R8, 0xfffffffc, RZ, 0xc0, !PT ;  /* 0xfffffffc08087812 */ /* 0x000fe200078ec0ff */
[----:B------:R-:W-:Y:S01]  /*0720*/  @!UP2 UMOV UR6, 0x400 ;  /* 0x000004000006a882 */ /* 0x000fe20000000000 */
[----:B------:R-:W-:Y:S01]  /*0730*/  FMUL R2, R2, UR4 ;  /* 0x0000000402027c20 */ /* 0x000fe20008400000 */
[----:B------:R-:W-:Y:S01]  /*0740*/  UMOV UR4, 0x20 ;  /* 0x0000002000047882 */ /* 0x000fe20000000000 */
[----:B------:R-:W-:Y:S01]  /*0750*/  @!UP3 UMOV UR9, 0x400 ;  /* 0x000004000009b882 */ /* 0x000fe20000000000 */
[----:B--2---:R-:W-:Y:S01]  /*0760*/  IMAD.MOV R12, RZ, RZ, -R9 ;  /* 0x000000ffff0c7224 */ /* 0x004fe200078e0a09 */
[----:B------:R-:W-:-:S04]  /*0770*/  @!UP2 UIADD3 UR4, -UR4, 0x100000, URZ ;  /* 0x001000000404a890 */ /* 0x000fc8000fffe13f */
[----:B------:R-:W-:Y:S02]  /*0780*/  @!UP2 USHF.L.U32 UR5, UR4, 0xb, URZ ;  /* 0x0000000b0405a899 */ /* 0x000fe4000800063f */
[----:B------:R-:W-:Y:S01]  /*0790*/  @!UP2 USHF.L.U32 UR4, UR4, 0x1, URZ ;  /* 0x000000010404a899 */ /* 0x000fe2000800063f */
[----:B------:R-:W2:Y:S01]  /*07a0*/  @!UP3 S2UR UR10, SR_CgaCtaId ;  /* 0x00000000000ab9c3 */ /* 0x000ea20000008800 */
[----:B------:R-:W-:Y:S01]  /*07b0*/  IMAD.IADD R8, R11, 0x1, -R8 ;  /* 0x000000010b087824 */ /* 0x000fe200078e0a08 */
[----:B------:R-:W5:Y:S01]  /*07c0*/  F2I.U32.TRUNC.NTZ R2, R2 ;  /* 0x0000000200027305 */ /* 0x000f62000020f000 */
[----:B0-----:R-:W-:Y:S01]  /*07d0*/  IMAD R21, R13, R12, UR12 ;  /* 0x0000000c0d157e24 */ /* 0x001fe2000f8e020c */
[----:B------:R-:W-:Y:S01]  /*07e0*/  VOTEU.ALL UP5, P1 ;  /* 0x00000000003f7886 */ /* 0x000fe200008a0000 */
[----:B---3--:R-:W-:Y:S01]  /*07f0*/  ISETP.EQ.U32.AND P2, PT, R14, 0x1, PT ;  /* 0x000000010e00780c */ /* 0x008fe20003f42070 */
[----:B------:R-:W-:Y:S01]  /*0800*/  VOTEU.ALL UP0, P0 ;  /* 0x00000000003f7886 */ /* 0x000fe20000000000 */
[----:B------:R-:W-:Y:S01]  /*0810*/  VOTEU.ALL UP1, P0 ;  /* 0x00000000003f7886 */ /* 0x000fe20000020000 */
[----:B------:R-:W-:Y:S01]  /*0820*/  ISETP.NE.AND P4, PT, R8, R21, PT ;  /* 0x000000150800720c */ /* 0x000fe20003f85270 */
[----:B------:R0:W3:Y:S01]  /*0830*/  SHFL.IDX PT, R14, R7, RZ, 0x1f ;  /* 0x00001fff070e7589 */ /* 0x0000e200000e0000 */
[----:B------:R-:W-:-:S02]  /*0840*/  LOP3.LUT P0, RZ, R3, 0x7, RZ, 0xc0, !PT ;  /* 0x0000000703ff7812 */ /* 0x000fc4000780c0ff */
[----:B------:R-:W-:Y:S02]  /*0850*/  ISETP.GE.U32.AND P6, PT, R35, 0x2, PT ;  /* 0x000000022300780c */ /* 0x000fe40003fc6070 */
[----:B------:R-:W-:Y:S01]  /*0860*/  ISETP.LT.U32.AND P0, PT, R152, 0x10, !P0 ;  /* 0x000000109800780c */ /* 0x000fe20004701070 */
[----:B----4-:R-:W-:Y:S01]  /*0870*/  @!UP2 ULEA UR8, UR7, UR6, 0x18 ;  /* 0x000000060708a291 */ /* 0x010fe2000f8ec03f */
[----:B-----5:R-:W-:Y:S01]  /*0880*/  IMAD.MOV R20, RZ, RZ, -R2 ;  /* 0x000000ffff147224 */ /* 0x020fe200078e0a02 */
[----:B------:R-:W-:-:S04]  /*0890*/  @!UP3 UIADD3 UR6, -UR11, 0x100000, URZ ;  /* 0x001000000b06b890 */ /* 0x000fc8000fffe13f */
[----:B------:R-:W-:Y:S02]  /*08a0*/  @!UP3 USHF.L.U32 UR7, UR6, 0xb, URZ ;  /* 0x0000000b0607b899 */ /* 0x000fe4000800063f */
[----:B------:R-:W-:Y:S01]  /*08b0*/  @!UP3 USHF.L.U32 UR6, UR6, 0x1, URZ ;  /* 0x000000010606b899 */ /* 0x000fe2000800063f */
[----:B------:R-:W-:Y:S01]  /*08c0*/  VOTEU.ALL UP2, P1 ;  /* 0x00000000003f7886 */ /* 0x000fe20000840000 */
[----:B------:R-:W-:Y:S01]  /*08d0*/  @P4 SHF.R.S32.HI R9, RZ, 0x1f, R152 ;  /* 0x0000001fff094819 */ /* 0x000fe20000011498 */
[----:B-1----:R-:W-:Y:S01]  /*08e0*/  IMAD R2, R25, R20, R6 ;  /* 0x0000001419027224 */ /* 0x002fe200078e0206 */
[----:B--2---:R-:W-:Y:S02]  /*08f0*/  @!UP3 ULEA UR9, UR10, UR9, 0x18 ;  /* 0x000000090a09b291 */ /* 0x004fe4000f8ec03f */
[----:B------:R-:W-:Y:S01]  /*0900*/  @P4 LEA.HI R9, R9, R152, RZ, 0x2 ;  /* 0x0000009809094211 */ /* 0x000fe200078f10ff */
[----:B------:R-:W-:Y:S01]  /*0910*/  VOTEU.ALL UP3, P1 ;  /* 0x00000000003f7886 */ /* 0x000fe20000860000 */
[----:B------:R-:W-:Y:S01]  /*0920*/  ISETP.NE.AND P1, PT, R5, 0x3, PT ;  /* 0x000000030500780c */ /* 0x000fe20003f25270 */
[----:B------:R-:W1:Y:S02]  /*0930*/  FENCE.VIEW.ASYNC.S ;  /* 0x00000000000073c6 */ /* 0x000e640000000000 */
[----:B-1----:R0:W1:Y:S01]  /*0940*/  @!UP0 SYNCS.EXCH.64 URZ, [UR8+0xe0], UR4 ;  /* 0x0000e004083f85b2 */ /* 0x0020620008000100 */
[----:B------:R-:W-:-:S02]  /*0950*/  @P4 SHF.R.S32.HI R9, RZ, 0x2, R9 ;  /* 0x00000002ff094819 */ /* 0x000fc40000011409 */
[----:B------:R-:W-:Y:S02]  /*0960*/  ISETP.EQ.OR P1, PT, R5, RZ, !P1 ;  /* 0x000000ff0500720c */ /* 0x000fe40004f22670 */
[----:B------:R-:W-:Y:S02]  /*0970*/  @P4 ISETP.NE.AND P5, PT, R9, R2, PT ;  /* 0x000000020900420c */ /* 0x000fe40003fa5270 */
[----:B------:R-:W-:Y:S02]  /*0980*/  ISETP.EQ.AND P1, PT, R10, RZ, P1 ;  /* 0x000000ff0a00720c */ /* 0x000fe40000f22270 */
[----:B------:R-:W-:Y:S02]  /*0990*/  SEL R2, RZ, 0x1, !P0 ;  /* 0x00000001ff027807 */ /* 0x000fe40004000000 */
[----:B------:R-:W-:Y:S02]  /*09a0*/  @P4 SEL R153, RZ, 0x1, P5 ;  /* 0x00000001ff994807 */ /* 0x000fe40002800000 */
[----:B------:R-:W-:-:S02]  /*09b0*/  SEL R16, RZ, 0x1, !P1 ;  /* 0x00000001ff107807 */ /* 0x000fc40004800000 */
[----:B------:R-:W-:Y:S01]  /*09c0*/  LOP3.LUT R153, R153, R2, RZ, 0xc0, !PT ;  /* 0x0000000299997212 */ /* 0x000fe200078ec0ff */
[----:B------:R0:W2:Y:S01]  /*09d0*/  @!UP1 SYNCS.EXCH.64 URZ, [UR8+0xe8], UR4 ;  /* 0x0000e804083f95b2 */ /* 0x0000a20008000100 */
[----:B------:R-:W-:Y:S01]  /*09e0*/  NOP ;  /* 0x0000000000007918 */ /* 0x000fe20000000000 */
[----:B------:R-:W-:Y:S01]  /*09f0*/  SEL R16, R16, 0x2, P6 ;  /* 0x0000000210107807 */ /* 0x000fe20003000000 */
[----:B------:R0:W4:Y:S01]  /*0a00*/  @!UP2 SYNCS.EXCH.64 URZ, [UR9+0xc0], UR6 ;  /* 0x0000c006093fa5b2 */ /* 0x0001220008000100 */
[----:B------:R0:W0:Y:S01]  /*0a10*/  @!UP3 SYNCS.EXCH.64 URZ, [UR9+0xc8], UR6 ;  /* 0x0000c806093fb5b2 */ /* 0x0000220008000100 */
[----:B------:R0:W0:Y:S01]  /*0a20*/  @!UP4 SYNCS.EXCH.64 URZ, [UR9+0xd0], UR6 ;  /* 0x0000d006093fc5b2 */ /* 0x0000220008000100 */
[----:B------:R0:W0:Y:S01]  /*0a30*/  @!UP5 SYNCS.EXCH.64 URZ, [UR9+0xd8], UR6 ;  /* 0x0000d806093fd5b2 */ /* 0x0000220008000100 */
[----:B------:R-:W-:Y:S01]  /*0a40*/  NOP ;  /* 0x0000000000007918 */ /* 0x000fe20000000000 */
[----:B-1-3--:R-:W-:Y:S05]  /*0a50*/  @!P2 BRA `(.L_x_4) ;  /* 0x000000000008a947 */ /* 0x00afea0003800000 */
[----:B0-2-4-:R-:W-:Y:S01]  /*0a60*/  UCGABAR_ARV ;  /* 0x00000000000079c7 */ /* 0x015fe20008000000 */
[----:B------:R-:W-:Y:S05]  /*0a70*/  BRA `(.L_x_5) ;  /* 0x0000000000047947 */ /* 0x000fea0003800000 */
.L_x_4:
[----:B0-2-4-:R-:W-:Y:S01]  /*0a80*/  NOP ;  /* 0x0000000000007918 */ /* 0x015fe20000000000 */
.L_x_5:
[----:B------:R-:W-:Y:S01]  /*0a90*/  ULDC.64 UR4, c[0x0][0x598] ;  /* 0x0001660000047ab9 */ /* 0x000fe20000000a00 */
[----:B------:R-:W-:Y:S01]  /*0aa0*/  ULDC.64 UR36, c[0x0][0x208] ;  /* 0x0000820000247ab9 */ /* 0x000fe20000000a00 */
[----:B------:R-:W-:-:S04]  /*0ab0*/  ISETP.NE.U32.AND P0, PT, RZ, UR4, PT ;  /* 0x00000004ff007c0c */ /* 0x000fc8000bf05070 */
[----:B------:R-:W-:-:S13]  /*0ac0*/  ISETP.NE.AND.EX P0, PT, RZ, UR5, PT, P0 ;  /* 0x00000005ff007c0c */ /* 0x000fda000bf05300 */
[----:B------:R-:W-:Y:S05]  /*0ad0*/  @!P0 BRA `(.L_x_6) ;  /* 0x00000000001c8947 */ /* 0x000fea0003800000 */
[----:B------:R-:W0:Y:S02]  /*0ae0*/  LDC.64 R8, c[0x0][0x598] ;  /* 0x00016600ff087b82 */ /* 0x000e240000000a00 */
[----:B0-----:R-:W2:Y:S02]  /*0af0*/  LDG.E.64 R8, desc[UR36][R8.64] ;  /* 0x0000002408087981 */ /* 0x001ea4000c1e1b00 */
[----:B--2---:R-:W-:-:S04]  /*0b00*/  ISETP.NE.U32.AND P0, PT, R8, RZ, PT ;  /* 0x000000ff0800720c */ /* 0x004fc80003f05070 */
[----:B------:R-:W-:-:S13]  /*0b10*/  ISETP.NE.AND.EX P0, PT, R9, RZ, PT, P0 ;  /* 0x000000ff0900720c */ /* 0x000fda0003f05300 */
[----:B------:R-:W-:Y:S05]  /*0b20*/  @!P0 BRA `(.L_x_6) ;  /* 0x0000000000088947 */ /* 0x000fea0003800000 */
[----:B------:R0:W5:Y:S01]  /*0b30*/  LD.E R154, desc[UR36][R8.64] ;  /* 0x00000024089a7980 */ /* 0x000162000c101900 */
[----:B------:R-:W-:Y:S05]  /*0b40*/  BRA `(.L_x_7) ;  /* 0x0000000000247947 */ /* 0x000fea0003800000 */
.L_x_6:
[----:B------:R-:W-:Y:S02]  /*0b50*/  ULDC.64 UR4, c[0x0][0x588] ;  /* 0x0001620000047ab9 */ /* 0x000fe40000000a00 */
[----:B------:R-:W-:-:S04]  /*0b60*/  ISETP.NE.U32.AND P0, PT, RZ, UR4, PT ;  /* 0x00000004ff007c0c */ /* 0x000fc8000bf05070 */
[----:B------:R-:W-:-:S13]  /*0b70*/  ISETP.NE.AND.EX P0, PT, RZ, UR5, PT, P0 ;  /* 0x00000005ff007c0c */ /* 0x000fda000bf05300 */
[----:B------:R-:W-:Y:S05]  /*0b80*/  @!P0 BRA `(.L_x_8) ;  /* 0x00000000000c8947 */ /* 0x000fea0003800000 */
[----:B------:R-:W0:Y:S02]  /*0b90*/  LDC.64 R154, c[0x0][0x588] ;  /* 0x00016200ff9a7b82 */ /* 0x000e240000000a00 */
[----:B0-----:R1:W5:Y:S01]  /*0ba0*/  LDG.E R154, desc[UR36][R154.64] ;  /* 0x000000249a9a7981 */ /* 0x001362000c1e1900 */
[----:B------:R-:W-:Y:S05]  /*0bb0*/  BRA `(.L_x_7) ;  /* 0x0000000000087947 */ /* 0x000fea0003800000 */
.L_x_8:
[----:B------:R-:W-:Y:S02]  /*0bc0*/  ULDC UR4, c[0x0][0x580] ;  /* 0x0001600000047ab9 */ /* 0x000fe40000000800 */
[----:B------:R-:W-:-:S07]  /*0bd0*/  IMAD.U32 R154, RZ, RZ, UR4 ;  /* 0x00000004ff9a7e24 */ /* 0x000fce000f8e00ff */
.L_x_7:
[----:B------:R-:W-:Y:S02]  /*0be0*/  ULDC.64 UR4, c[0x0][0x5a0] ;  /* 0x0001680000047ab9 */ /* 0x000fe40000000a00 */
[----:B------:R-:W-:-:S04]  /*0bf0*/  ISETP.NE.U32.AND P0, PT, RZ, UR4, PT ;  /* 0x00000004ff007c0c */ /* 0x000fc8000bf05070 */
[----:B------:R-:W-:-:S13]  /*0c00*/  ISETP.NE.AND.EX P0, PT, RZ, UR5, PT, P0 ;  /* 0x00000005ff007c0c */ /* 0x000fda000bf05300 */
[----:B------:R-:W-:Y:S05]  /*0c10*/  @!P0 BRA `(.L_x_9) ;  /* 0x00000000001c8947 */ /* 0x000fea0003800000 */
[----:B0-----:R-:W0:Y:S02]  /*0c20*/  LDC.64 R8, c[0x0][0x5a0] ;  /* 0x00016800ff087b82 */ /* 0x001e240000000a00 */
[----:B0-----:R-:W2:Y:S02]  /*0c30*/  LDG.E.64 R8, desc[UR36][R8.64] ;  /* 0x0000002408087981 */ /* 0x001ea4000c1e1b00 */
[----:B--2---:R-:W-:-:S04]  /*0c40*/  ISETP.NE.U32.AND P0, PT, R8, RZ, PT ;  /* 0x000000ff0800720c */ /* 0x004fc80003f05070 */
[----:B------:R-:W-:-:S13]  /*0c50*/  ISETP.NE.AND.EX P0, PT, R9, RZ, PT, P0 ;  /* 0x000000ff0900720c */ /* 0x000fda0003f05300 */
[----:B------:R-:W-:Y:S05]  /*0c60*/  @!P0 BRA `(.L_x_9) ;  /* 0x0000000000088947 */ /* 0x000fea0003800000 */
[----:B-1----:R0:W5:Y:S01]  /*0c70*/  LD.E R155, desc[UR36][R8.64] ;  /* 0x00000024089b7980 */ /* 0x002162000c101900 */
[----:B------:R-:W-:Y:S05]  /*0c80*/  BRA `(.L_x_10) ;  /* 0x0000000000247947 */ /* 0x000fea0003800000 */
.L_x_9:
[----:B------:R-:W-:Y:S02]  /*0c90*/  ULDC.64 UR4, c[0x0][0x590] ;  /* 0x0001640000047ab9 */ /* 0x000fe40000000a00 */
[----:B------:R-:W-:-:S04]  /*0ca0*/  ISETP.NE.U32.AND P0, PT, RZ, UR4, PT ;  /* 0x00000004ff007c0c */ /* 0x000fc8000bf05070 */
[----:B------:R-:W-:-:S13]  /*0cb0*/  ISETP.NE.AND.EX P0, PT, RZ, UR5, PT, P0 ;  /* 0x00000005ff007c0c */ /* 0x000fda000bf05300 */
[----:B------:R-:W-:Y:S05]  /*0cc0*/  @!P0 BRA `(.L_x_11) ;  /* 0x00000000000c8947 */ /* 0x000fea0003800000 */
[----:B0-----:R-:W1:Y:S02]  /*0cd0*/  LDC.64 R8, c[0x0][0x590] ;  /* 0x00016400ff087b82 */ /* 0x001e640000000a00 */
[----:B-1----:R1:W5:Y:S01]  /*0ce0*/  LDG.E R155, desc[UR36][R8.64] ;  /* 0x00000024089b7981 */ /* 0x002362000c1e1900 */
[----:B------:R-:W-:Y:S05]  /*0cf0*/  BRA `(.L_x_10) ;  /* 0x0000000000087947 */ /* 0x000fea0003800000 */
.L_x_11:
[----:B------:R-:W-:Y:S02]  /*0d00*/  ULDC UR4, c[0x0][0x584] ;  /* 0x0001610000047ab9 */ /* 0x000fe40000000800 */
[----:B-1----:R-:W-:-:S07]  /*0d10*/  IMAD.U32 R155, RZ, RZ, UR4 ;  /* 0x00000004ff9b7e24 */ /* 0x002fce000f8e00ff */
.L_x_10:
[----:B------:R-:W2:Y:S01]  /*0d20*/  LDC R2, c[0x0][0x65c] ;  /* 0x00019700ff027b82 */ /* 0x000ea20000000800 */
[----:B------:R-:W-:Y:S01]  /*0d30*/  ULDC UR6, c[0x0][0x28c] ;  /* 0x0000a30000067ab9 */ /* 0x000fe20000000800 */
[----:B------:R-:W-:Y:S01]  /*0d40*/  ISETP.NE.AND P0, PT, R10, 0x2, PT ;  /* 0x000000020a00780c */ /* 0x000fe20003f05270 */
[----:B------:R-:W-:Y:S01]  /*0d50*/  UIADD3 UR6, UR6, 0x1f, URZ ;  /* 0x0000001f06067890 */ /* 0x000fe2000fffe03f */
[----:B01----:R-:W-:Y:S01]  /*0d60*/  IMAD.U32 R8, RZ, RZ, UR12 ;  /* 0x0000000cff087e24 */ /* 0x003fe2000f8e00ff */
[----:B------:R-:W-:Y:S01]  /*0d70*/  UMOV UR39, URZ ;  /* 0x0000003f00277c82 */ /* 0x000fe20008000000 */
[----:B------:R-:W-:Y:S01]  /*0d80*/  IMAD.MOV.U32 R9, RZ, RZ, RZ ;  /* 0x000000ffff097224 */ /* 0x000fe200078e00ff */
[----:B------:R-:W-:Y:S01]  /*0d90*/  USHF.R.S32.HI UR7, URZ, 0x1f, UR6 ;  /* 0x0000001f3f077899 */ /* 0x000fe20008011406 */
[----:B------:R-:W-:Y:S01]  /*0da0*/  UMOV UR38, URZ ;  /* 0x0000003f00267c82 */ /* 0x000fe20008000000 */
[----:B------:R-:W-:Y:S02]  /*0db0*/  ULDC.64 UR8, c[0x0][0x650] ;  /* 0x0001940000087ab9 */ /* 0x000fe40000000a00 */
[----:B------:R-:W-:-:S04]  /*0dc0*/  ULEA.HI UR7, UR7, UR6, URZ, 0x5 ;  /* 0x0000000607077291 */ /* 0x000fc8000f8f283f */
[----:B------:R-:W-:Y:S01]  /*0dd0*/  USHF.R.S32.HI UR40, URZ, 0x5, UR7 ;  /* 0x000000053f287899 */ /* 0x000fe20008011407 */
[----:B--2---:R-:W-:-:S13]  /*0de0*/  ISETP.NE.AND P1, PT, R2, 0x1, PT ;  /* 0x000000010200780c */ /* 0x004fda0003f25270 */
[----:B------:R-:W0:Y:S01]  /*0df0*/  @P1 LDC R19, c[0x0][0x10] ;  /* 0x00000400ff131b82 */ /* 0x000e220000000800 */
[----:B------:R-:W-:Y:S02]  /*0e00*/  @P1 IMAD.MOV.U32 R7, RZ, RZ, RZ ;  /* 0x000000ffff071224 */ /* 0x000fe400078e00ff */
[----:B------:R-:W-:-:S05]  /*0e10*/  @P1 IMAD.MOV.U32 R17, RZ, RZ, RZ ;  /* 0x000000ffff111224 */ /* 0x000fca00078e00ff */
[----:B------:R-:W1:Y:S01]  /*0e20*/  @!P1 LDC R11, c[0x0][0xc] ;  /* 0x00000300ff0b9b82 */ /* 0x000e620000000800 */
[----:B------:R-:W-:Y:S01]  /*0e30*/  ULDC UR4, c[0x0][0xc] ;  /* 0x0000030000047ab9 */ /* 0x000fe20000000800 */
[----:B------:R-:W-:Y:S02]  /*0e40*/  ULDC UR5, c[0x0][0x10] ;  /* 0x0000040000057ab9 */ /* 0x000fe40000000800 */
[----:B------:R-:W-:-:S04]  /*0e50*/  UIMAD.WIDE.U32 UR4, UR4, UR5, URZ ;  /* 0x00000005040472a5 */ /* 0x000fc8000f8e003f */
[----:B------:R-:W2:Y:S01]  /*0e60*/  LDC R2, c[0x0][0x14] ;  /* 0x00000500ff027b82 */ /* 0x000ea20000000800 */
[----:B0-----:R-:W-:-:S04]  /*0e70*/  @P1 IMAD.WIDE.U32 R18, R19, UR12, R6 ;  /* 0x0000000c13121c25 */ /* 0x001fc8000f8e0006 */
[----:B------:R-:W-:Y:S02]  /*0e80*/  @P1 IMAD.IADD R17, R19, 0x1, R17 ;  /* 0x0000000113111824 */ /* 0x000fe400078e0211 */
[----:B-1----:R-:W-:-:S04]  /*0e90*/  @!P1 IMAD.WIDE.U32 R8, R6, R11, R8 ;  /* 0x0000000b06089225 */ /* 0x002fc800078e0008 */
[----:B------:R-:W-:Y:S02]  /*0ea0*/  @!P1 IMAD.MOV.U32 R18, RZ, RZ, R8 ;  /* 0x000000ffff129224 */ /* 0x000fe400078e0008 */
[----:B------:R-:W-:Y:S02]  /*0eb0*/  @!P1 IMAD.MOV.U32 R17, RZ, RZ, R9 ;  /* 0x000000ffff119224 */ /* 0x000fe400078e0009 */
[----:B--2---:R-:W-:-:S04]  /*0ec0*/  IMAD.WIDE.U32 R12, R2, UR4, RZ ;  /* 0x00000004020c7c25 */ /* 0x004fc8000f8e00ff */
[----:B------:R-:W-:Y:S01]  /*0ed0*/  IMAD R23, R2, UR5, RZ ;  /* 0x0000000502177c24 */ /* 0x000fe2000f8e02ff */
[----:B------:R0:W-:Y:S03]  /*0ee0*/  STL.64 [R1], R12 ;  /* 0x0000000c01007387 */ /* 0x0001e60000100a00 */
[----:B------:R-:W-:Y:S01]  /*0ef0*/  IMAD.IADD R23, R13, 0x1, R23 ;  /* 0x000000010d177824 */ /* 0x000fe200078e0217 */
[----:B------:R-:W-:Y:S06]  /*0f00*/  @P0 BRA `(.L_x_12) ;  /* 0x0000000000200947 */ /* 0x000fec0003800000 */
[----:B------:R-:W-:Y:S01]  /*0f10*/  UISETP.GE.U32.AND UP0, UPT, UR40, 0xb, UPT ;  /* 0x0000000b2800788c */ /* 0x000fe2000bf06070 */
[----:B------:R-:W-:Y:S01]  /*0f20*/  IADD3 R18, P0, R18, R12, RZ ;  /* 0x0000000c12127210 */ /* 0x000fe20007f1e0ff */
[----:B------:R-:W-:Y:S01]  /*0f30*/  UIMAD.WIDE.U32 UR4, UR40, -0x45d1745d, URZ ;  /* 0xba2e8ba3280478a5 */ /* 0x000fe2000f8e003f */
[----:B------:R-:W-:-:S03]  /*0f40*/  UMOV UR38, URZ ;  /* 0x0000003f00267c82 */ /* 0x000fc60008000000 */
[----:B------:R-:W-:Y:S01]  /*0f50*/  USHF.R.U32.HI UR4, URZ, 0x3, UR5 ;  /* 0x000000033f047899 */ /* 0x000fe20008011605 */
[----:B------:R-:W-:-:S03]  /*0f60*/  IMAD.X R17, R23, 0x1, R17, P0 ;  /* 0x0000000117117824 */ /* 0x000fc600000e0611 */
[----:B------:R-:W-:Y:S02]  /*0f70*/  UIMAD UR39, UR4, -0xb, UR40 ;  /* 0xfffffff5042778a4 */ /* 0x000fe4000f8e0228 */
[----:B------:R-:W-:-:S12]  /*0f80*/  @UP0 ULOP3.LUT UR38, UR4, 0x1, URZ, 0xc0, !UPT ;  /* 0x0000000104260892 */ /* 0x000fd8000f8ec03f */
.L_x_12:
[----:B------:R-:W-:Y:S01]  /*0f90*/  ISETP.GE.U32.AND P0, PT, R18, UR8, PT ;  /* 0x0000000812007c0c */ /* 0x000fe2000bf06070 */
[----:B------:R-:W-:Y:S01]  /*0fa0*/  IMAD.MOV.U32 R19, RZ, RZ, -0x1 ;  /* 0xffffffffff137424 */ /* 0x000fe200078e00ff */
[----:B------:R-:W-:Y:S01]  /*0fb0*/  PRMT R8, RZ, 0x7610, R8 ;  /* 0x00007610ff087816 */ /* 0x000fe20000000008 */
[----:B------:R-:W-:Y:S01]  /*0fc0*/  IMAD.MOV.U32 R22, RZ, RZ, -0x1 ;  /* 0xffffffffff167424 */ /* 0x000fe200078e00ff */
[----:B------:R-:W-:Y:S01]  /*0fd0*/  ISETP.GE.U32.AND.EX P0, PT, R17, UR9, PT, P0 ;  /* 0x0000000911007c0c */ /* 0x000fe2000bf06100 */
[----:B------:R-:W-:-:S12]  /*0fe0*/  IMAD.MOV.U32 R2, RZ, RZ, -0x1 ;  /* 0xffffffffff027424 */ /* 0x000fd800078e00ff */
[----:B------:R-:W-:Y:S05]  /*0ff0*/  @P0 BRA `(.L_x_13) ;  /* 0x00000004002c0947 */ /* 0x000fea0003800000 */
[----:B------:R-:W1:Y:S01]  /*1000*/  LDC.64 R26, c[0x0][0x628] ;  /* 0x00018a00ff1a7b82 */ /* 0x000e620000000a00 */
[----:B------:R-:W-:Y:S02]  /*1010*/  IMAD.MOV.U32 R8, RZ, RZ, R18 ;  /* 0x000000ffff087224 */ /* 0x000fe400078e0012 */
[----:B------:R-:W-:-:S05]  /*1020*/  IMAD.MOV.U32 R9, RZ, RZ, R17 ;  /* 0x000000ffff097224 */ /* 0x000fca00078e0011 */
[----:B------:R-:W2:Y:S08]  /*1030*/  LDC R2, c[0x0][0x630] ;  /* 0x00018c00ff027b82 */ /* 0x000eb00000000800 */
[----:B------:R-:W3:Y:S01]  /*1040*/  LDC.64 R28, c[0x0][0x620] ;  /* 0x00018800ff1c7b82 */ /* 0x000ee20000000a00 */
[----:B-1----:R-:W-:-:S04]  /*1050*/  ISETP.NE.U32.AND P0, PT, R26, RZ, PT ;  /* 0x000000ff1a00720c */ /* 0x002fc80003f05070 */
[----:B------:R-:W-:-:S13]  /*1060*/  ISETP.NE.AND.EX P0, PT, R27, RZ, PT, P0 ;  /* 0x000000ff1b00720c */ /* 0x000fda0003f05300 */
[----:B--23--:R-:W-:Y:S05]  /*1070*/  @!P0 BRA `(.L_x_14) ;  /* 0x0000000000288947 */ /* 0x00cfea0003800000 */
[----:B0-----:R-:W0:Y:S02]  /*1080*/  LDC R13, c[0x0][0x634] ;  /* 0x00018d00ff0d7b82 */ /* 0x001e240000000800 */
[----:B0-----:R-:W-:-:S05]  /*1090*/  IADD3 R13, P0, R18, R13, RZ ;  /* 0x0000000d120d7210 */ /* 0x001fca0007f1e0ff */
[----:B------:R-:W-:-:S04]  /*10a0*/  IMAD.X R15, RZ, RZ, R17, P0 ;  /* 0x000000ffff0f7224 */ /* 0x000fc800000e0611 */
[----:B------:R-:W-:-:S04]  /*10b0*/  IMAD.WIDE.U32 R8, R15, R26, RZ ;  /* 0x0000001a0f087225 */ /* 0x000fc800078e00ff */
[----:B------:R-:W-:-:S04]  /*10c0*/  IMAD.WIDE.U32 R10, P0, R13, R27, R8 ;  /* 0x0000001b0d0a7225 */ /* 0x000fc80007800008 */
[----:B------:R-:W-:-:S04]  /*10d0*/  IMAD.WIDE.U32 R8, R13, R26, RZ ;  /* 0x0000001a0d087225 */ /* 0x000fc800078e00ff */
[----:B------:R-:W-:Y:S01]  /*10e0*/  IMAD.X R13, RZ, RZ, RZ, P0 ;  /* 0x000000ffff0d7224 */ /* 0x000fe200000e06ff */
[----:B------:R-:W-:Y:S01]  /*10f0*/  IADD3 RZ, P0, R9, R10, RZ ;  /* 0x0000000a09ff7210 */ /* 0x000fe20007f1e0ff */
[----:B------:R-:W-:-:S04]  /*1100*/  IMAD.MOV.U32 R12, RZ, RZ, R11 ;  /* 0x000000ffff0c7224 */ /* 0x000fc800078e000b */
[----:B------:R-:W-:-:S08]  /*1110*/  IMAD.WIDE.U32.X R8, R15, R27, R12, P0 ;  /* 0x0000001b0f087225 */ /* 0x000fd000000e040c */
.L_x_14:
[----:B------:R-:W1:Y:S01]  /*1120*/  LDC.64 R32, c[0x0][0x640] ;  /* 0x00019000ff207b82 */ /* 0x000e620000000a00 */
[-C--:B------:R-:W-:Y:S01]  /*1130*/  SHF.R.U64 R30, R8, R2.reuse, R9 ;  /* 0x00000002081e7219 */ /* 0x080fe20000001209 */
[----:B------:R-:W-:Y:S01]  /*1140*/  IMAD.MOV.U32 R19, RZ, RZ, R17 ;  /* 0x000000ffff137224 */ /* 0x000fe200078e0011 */
[----:B------:R-:W-:Y:S01]  /*1150*/  SHF.R.U32.HI R2, RZ, R2, R9 ;  /* 0x00000002ff027219 */ /* 0x000fe20000011609 */
[----:B------:R-:W-:Y:S01]  /*1160*/  IMAD.MOV.U32 R26, RZ, RZ, 0x1 ;  /* 0x00000001ff1a7424 */ /* 0x000fe200078e00ff */
[----:B------:R-:W-:-:S03]  /*1170*/  IADD3 R11, P0, RZ, -R30, RZ ;  /* 0x8000001eff0b7210 */ /* 0x000fc60007f1e0ff */
[----:B------:R-:W2:Y:S02]  /*1180*/  LDC R10, c[0x0][0x618] ;  /* 0x00018600ff0a7b82 */ /* 0x000ea40000000800 */
[----:B------:R-:W-:-:S04]  /*1190*/  IMAD.X R9, RZ, RZ, ~R2, P0 ;  /* 0x000000ffff097224 */ /* 0x000fc800000e0e02 */
[-C--:B------:R-:W-:Y:S02]  /*11a0*/  IMAD R2, R9, R28.reuse, RZ ;  /* 0x0000001c09027224 */ /* 0x080fe400078e02ff */
[----:B0-----:R-:W0:Y:S01]  /*11b0*/  LDC R13, c[0x0][0x608] ;  /* 0x00018200ff0d7b82 */ /* 0x001e220000000800 */
[----:B------:R-:W-:-:S04]  /*11c0*/  IMAD.WIDE.U32 R8, R11, R28, R18 ;  /* 0x0000001c0b087225 */ /* 0x000fc800078e0012 */
[----:B------:R-:W-:Y:S02]  /*11d0*/  IMAD R11, R11, R29, R2 ;  /* 0x0000001d0b0b7224 */ /* 0x000fe400078e0202 */
[----:B------:R-:W-:Y:S01]  /*11e0*/  IMAD.MOV.U32 R2, RZ, RZ, -0x1 ;  /* 0xffffffffff027424 */ /* 0x000fe200078e00ff */
[----:B------:R-:W3:Y:S01]  /*11f0*/  LDC R31, c[0x0][0x658] ;  /* 0x00019600ff1f7b82 */ /* 0x000ee20000000800 */
[----:B------:R-:W-:Y:S01]  /*1200*/  IMAD.IADD R9, R9, 0x1, R11 ;  /* 0x0000000109097824 */ /* 0x000fe200078e020b */
[----:B-1----:R-:W-:-:S04]  /*1210*/  ISETP.NE.U32.AND P0, PT, R32, RZ, PT ;  /* 0x000000ff2000720c */ /* 0x002fc80003f05070 */
[----:B------:R-:W-:Y:S02]  /*1220*/  ISETP.NE.AND.EX P0, PT, R33, RZ, PT, P0 ;  /* 0x000000ff2100720c */ /* 0x000fe40003f05300 */
[----:B------:R-:W1:Y:S01]  /*1230*/  LDC R29, c[0x0][0x600] ;  /* 0x00018000ff1d7b82 */ /* 0x000e620000000800 */
[-CC-:B--2---:R-:W-:Y:S02]  /*1240*/  SHF.R.U64 R27, R8, R10.reuse, R9.reuse ;  /* 0x0000000a081b7219 */ /* 0x184fe40000001209 */
[----:B------:R-:W-:-:S05]  /*1250*/  SHF.R.U32.HI R8, RZ, R10, R9 ;  /* 0x0000000aff087219 */ /* 0x000fca0000011609 */
[----:B------:R-:W2:Y:S01]  /*1260*/  LDC R22, c[0x0][0x648] ;  /* 0x00019200ff167b82 */ /* 0x000ea20000000800 */
[-CC-:B0-----:R-:W-:Y:S02]  /*1270*/  SHF.R.U64 R34, R27, R13.reuse, R8.reuse ;  /* 0x0000000d1b227219 */ /* 0x181fe40000001208 */
[----:B------:R-:W-:-:S05]  /*1280*/  SHF.R.U32.HI R8, RZ, R13, R8 ;  /* 0x0000000dff087219 */ /* 0x000fca0000011608 */
[----:B------:R-:W0:Y:S01]  /*1290*/  LDC R24, c[0x0][0x638] ;  /* 0x00018e00ff187b82 */ /* 0x000e220000000800 */
[-CC-:B---3--:R-:W-:Y:S02]  /*12a0*/  SHF.R.U64 R36, R34, R31.reuse, R8.reuse ;  /* 0x0000001f22247219 */ /* 0x188fe40000001208 */
[-C--:B------:R-:W-:Y:S02]  /*12b0*/  SHF.L.U32 R2, R2, R31.reuse, RZ ;  /* 0x0000001f02027219 */ /* 0x080fe400000006ff */
[----:B------:R-:W-:Y:S01]  /*12c0*/  SHF.R.U32.HI R9, RZ, R31, R8 ;  /* 0x0000001fff097219 */ /* 0x000fe20000011608 */
[----:B------:R-:W-:Y:S01]  /*12d0*/  IMAD.MOV.U32 R8, RZ, RZ, R36 ;  /* 0x000000ffff087224 */ /* 0x000fe200078e0024 */
[----:B------:R-:W-:Y:S01]  /*12e0*/  LOP3.LUT R15, RZ, R2, RZ, 0x33, !PT ;  /* 0x00000002ff0f7212 */ /* 0x000fe200078e33ff */
[----:B------:R-:W3:Y:S01]  /*12f0*/  LDC R28, c[0x0][0x610] ;  /* 0x00018400ff1c7b82 */ /* 0x000ee20000000800 */
[----:B------:R-:W-:Y:S05]  /*1300*/  @!P0 BRA `(.L_x_15) ;  /* 0x0000000000288947 */ /* 0x000fea0003800000 */
[----:B------:R-:W4:Y:S02]  /*1310*/  LDC R13, c[0x0][0x64c] ;  /* 0x00019300ff0d7b82 */ /* 0x000f240000000800 */
[----:B----4-:R-:W-:-:S05]  /*1320*/  IADD3 R13, P0, R36, R13, RZ ;  /* 0x0000000d240d7210 */ /* 0x010fca0007f1e0ff */
        /* <DEDUP_REMOVED lines=8> */
.L_x_15:
[----:B--2---:R-:W-:Y:S01]  /*13b0*/  SHF.R.U64 R7, R8, R22, R9 ;  /* 0x0000001608077219 */ /* 0x004fe20000001209 */
[----:B-1----:R-:W-:Y:S01]  /*13c0*/  VIADD R8, R29, 0xffffffff ;  /* 0xffffffff1d087836 */ /* 0x002fe20000000000 */
[----:B------:R-:W-:Y:S01]  /*13d0*/  SHF.L.U32 R2, R26, R31, RZ ;  /* 0x0000001f1a027219 */ /* 0x000fe200000006ff */
[----:B------:R-:W-:Y:S01]  /*13e0*/  @P1 IMAD R21, R25, R20, R6 ;  /* 0x0000001419151224 */ /* 0x000fe200078e0206 */
[----:B------:R-:W-:Y:S01]  /*13f0*/  LOP3.LUT R15, R34, R15, RZ, 0xc0, !PT ;  /* 0x0000000f220f7212 */ /* 0x000fe200078ec0ff */
[----:B------:R-:W-:Y:S01]  /*1400*/  IMAD.MOV R9, RZ, RZ, -R7 ;  /* 0x000000ffff097224 */ /* 0x000fe200078e0a07 */
[----:B------:R-:W-:-:S03]  /*1410*/  LOP3.LUT R8, R27, R8, RZ, 0xc0, !PT ;  /* 0x000000081b087212 */ /* 0x000fc600078ec0ff */
[----:B------:R-:W-:Y:S02]  /*1420*/  IMAD R6, R2, R7, R15 ;  /* 0x0000000702067224 */ /* 0x000fe400078e020f */
[----:B0-----:R-:W-:Y:S02]  /*1430*/  IMAD R2, R9, R24, R36 ;  /* 0x0000001809027224 */ /* 0x001fe400078e0224 */
[----:B---3--:R-:W-:Y:S02]  /*1440*/  IMAD R19, R6, R28, R21 ;  /* 0x0000001c06137224 */ /* 0x008fe400078e0215 */
[----:B------:R-:W-:Y:S02]  /*1450*/  IMAD R2, R2, R29, R8 ;  /* 0x0000001d02027224 */ /* 0x000fe400078e0208 */
[----:B------:R-:W-:-:S03]  /*1460*/  IMAD.MOV.U32 R6, RZ, RZ, 0x1 ;  /* 0x00000001ff067424 */ /* 0x000fc600078e00ff */
[----:B------:R-:W-:Y:S02]  /*1470*/  SEL R22, R2, R19, !P1 ;  /* 0x0000001302167207 */ /* 0x000fe40004800000 */
[----:B------:R-:W-:Y:S01]  /*1480*/  SEL R19, R19, R2, !P1 ;  /* 0x0000000213137207 */ /* 0x000fe20004800000 */
[----:B------:R-:W-:Y:S01]  /*1490*/  IMAD.MOV.U32 R2, RZ, RZ, R30 ;  /* 0x000000ffff027224 */ /* 0x000fe200078e001e */
[----:B------:R-:W-:-:S07]  /*14a0*/  PRMT R8, R6, 0x7610, R8 ;  /* 0x0000761006087816 */ /* 0x000fce0000000008 */
.L_x_13:
[----:B------:R-:W-:Y:S05]  /*14b0*/  @!P2 BRA `(.L_x_16) ;  /* 0x00000000000ca947 */ /* 0x000fea0003800000 */
[----:B------:R-:W-:Y:S01]  /*14c0*/  UCGABAR_WAIT ;  /* 0x0000000000007dc7 */ /* 0x000fe20008000000 */
[----:B------:R-:W-:Y:S01]  /*14d0*/  CCTL.IVALL ;  /* 0x00000000ff00798f */ /* 0x000fe20002000000 */
[----:B------:R-:W-:Y:S05]  /*14e0*/  BRA `(.L_x_17) ;  /* 0x0000000000047947 */ /* 0x000fea0003800000 */
.L_x_16:
[----:B------:R-:W-:Y:S06]  /*14f0*/  BAR.SYNC.DEFER_BLOCKING 0x0 ;  /* 0x0000000000007b1d */ /* 0x000fec0000010000 */
.L_x_17:
[----:B------:R-:W-:Y:S05]  /*1500*/  @!P3 BRA `(.L_x_18) ;  /* 0x0000008c00fcb947 */ /* 0x000fea0003800000 */
[----:B------:R-:W-:-:S13]  /*1510*/  ISETP.GT.U32.AND P0, PT, R35, 0x1, PT ;  /* 0x000000012300780c */ /* 0x000fda0003f04070 */
[----:B------:R-:W-:Y:S05]  /*1520*/  @P0 EXIT ;  /* 0x000000000000094d */ /* 0x000fea0003800000 */
.L_x_19:
[----:B------:R-:W-:-:S08]  /*1530*/  NOP ;  /* 0x0000000000007918 */ /* 0x000fd00000000000 */
[----:B------:R-:W1:Y:S02]  /*1540*/  USETMAXREG.TRY_ALLOC.CTAPOOL UP0, 0xe8 ;  /* 0x000000e8000079c8 */ /* 0x000e640008000600 */
[----:B-1----:R-:W-:-:S13]  /*1550*/  PLOP3.LUT P0, PT, PT, PT, UP0, 0x80, 0x0 ;  /* 0x000000000000781c */ /* 0x002fda0003f0f008 */
[----:B------:R-:W-:Y:S05]  /*1560*/  @!P0 BRA `(.L_x_19) ;  /* 0xfffffffc00f08947 */ /* 0x000fea000383ffff */
[----:B------:R-:W-:-:S13]  /*1570*/  LOP3.LUT P0, RZ, R8, 0xff, RZ, 0xc0, !PT ;  /* 0x000000ff08ff7812 */ /* 0x000fda000780c0ff */
[----:B------:R-:W-:Y:S05]  /*1580*/  @!P0 EXIT ;  /* 0x000000000000894d */ /* 0x000fea0003800000 */
[----:B------:R-:W1:Y:S01]  /*1590*/  S2UR UR4, SR_CgaCtaId ;  /* 0x00000000000479c3 */ /* 0x000e620000008800 */
[----:B------:R-:W-:Y:S01]  /*15a0*/  VIADD R14, R14, 0xffffffff ;  /* 0xffffffff0e0e7836 */ /* 0x000fe20000000000 */
[CC--:B------:R-:W-:Y:S01]  /*15b0*/  LEA.HI R4, R0.reuse, R3.reuse, RZ, 0x2 ;  /* 0x0000000300047211 */ /* 0x0c0fe200078f10ff */
[----:B------:R-:W-:Y:S01]  /*15c0*/  UMOV UR41, 0x400 ;  /* 0x0000040000297882 */ /* 0x000fe20000000000 */
[----:B------:R-:W-:Y:S01]  /*15d0*/  LEA.HI R0, R0, R3, RZ, 0x5 ;  /* 0x0000000300007211 */ /* 0x000fe200078f28ff */
[----:B------:R-:W-:Y:S01]  /*15e0*/  UISETP.LT.AND UP0, UPT, UR40, 0x1, UPT ;  /* 0x000000012800788c */ /* 0x000fe2000bf01270 */
[----:B------:R-:W-:Y:S01]  /*15f0*/  R2UR UR42, R14 ;  /* 0x000000000e2a72ca */ /* 0x000fe200000e0000 */
[----:B------:R-:W-:Y:S01]  /*1600*/  USHF.L.U32 UR44, UR40, 0x1, URZ ;  /* 0x00000001282c7899 */ /* 0x000fe2000800063f */
[--C-:B------:R-:W-:Y:S01]  /*1610*/  SHF.R.S32.HI R156, RZ, 0x2, R4.reuse ;  /* 0x00000002ff9c7819 */ /* 0x100fe20000011404 */
[----:B------:R-:W-:Y:S01]  /*1620*/  USEL UR43, UR40, 0x1, UP0 ;  /* 0x00000001282b7887 */ /* 0x000fe20008000000 */
[----:B------:R-:W-:-:S02]  /*1630*/  SHF.R.S32.HI R5, RZ, 0x1f, R4 ;  /* 0x0000001fff057819 */ /* 0x000fc40000011404 */
[----:B------:R-:W-:Y:S01]  /*1640*/  LOP3.LUT R158, R4, 0xfffffffc, RZ, 0xc0, !PT ;  /* 0xfffffffc049e7812 */ /* 0x000fe200078ec0ff */
[----:B------:R-:W-:Y:S01]  /*1650*/  UIADD3 UR43, -UR43, UR40, URZ ;  /* 0x000000282b2b7290 */ /* 0x000fe2000fffe13f */
[----:B------:R-:W-:Y:S02]  /*1660*/  LEA.HI R5, R5, R156, RZ, 0x3 ;  /* 0x0000009c05057211 */ /* 0x000fe400078f18ff */
[----:B------:R-:W-:Y:S01]  /*1670*/  ISETP.NE.AND P0, PT, R14, RZ, PT ;  /* 0x000000ff0e00720c */ /* 0x000fe20003f05270 */
[----:B------:R-:W-:Y:S01]  /*1680*/  IMAD.IADD R158, R3, 0x1, -R158 ;  /* 0x00000001039e7824 */ /* 0x000fe200078e0a9e */
[----:B------:R-:W-:Y:S01]  /*1690*/  LOP3.LUT R5, R5, 0xfffffff8, RZ, 0xc0, !PT ;  /* 0xfffffff805057812 */ /* 0x000fe200078ec0ff */
[----:B------:R-:W-:Y:S01]  /*16a0*/  USHF.L.U32 UR42, UR42, 0x3, URZ ;  /* 0x000000032a2a7899 */ /* 0x000fe2000800063f */
[----:B------:R-:W-:Y:S02]  /*16b0*/  LOP3.LUT R174, R16, 0x1, RZ, 0xfc, !PT ;  /* 0x0000000110ae7812 */ /* 0x000fe400078efcff */
[----:B------:R-:W-:Y:S01]  /*16c0*/  SEL R175, RZ, 0x1, P0 ;  /* 0x00000001ffaf7807 */ /* 0x000fe20000000000 */
[----:B------:R-:W-:Y:S01]  /*16d0*/  IMAD.IADD R156, R156, 0x1, -R5 ;  /* 0x000000019c9c7824 */ /* 0x000fe200078e0a05 */
[----:B-1----:R-:W-:Y:S01]  /*16e0*/  ULEA UR41, UR4, UR41, 0x18 ;  /* 0x0000002904297291 */ /* 0x002fe2000f8ec03f */
[----:B------:R-:W-:Y:S01]  /*16f0*/  SHF.R.S32.HI R5, RZ, 0x5, R0 ;  /* 0x00000005ff057819 */ /* 0x000fe20000011400 */
[----:B------:R-:W-:Y:S01]  /*1700*/  IMAD.U32 R160, RZ, RZ, UR42 ;  /* 0x0000002affa07e24 */ /* 0x000fe2000f8e00ff */
[----:B------:R-:W-:Y:S01]  /*1710*/  ULDC UR4, c[0x0][0x284] ;  /* 0x0000a10000047ab9 */ /* 0x000fe20000000800 */
[----:B------:R-:W-:Y:S01]  /*1720*/  UIADD3 UR45, UR41, 0xc0, URZ ;  /* 0x000000c0292d7890 */ /* 0x000fe2000fffe03f */
[--C-:B------:R-:W-:Y:S01]  /*1730*/  SHF.R.S32.HI R157, RZ, 0x1f, R156.reuse ;  /* 0x0000001fff9d7819 */ /* 0x100fe2000001149c */
[----:B------:R-:W-:Y:S01]  /*1740*/  IMAD R163, R5, -0x10, -R156 ;  /* 0xfffffff005a37824 */ /* 0x000fe200078e0a9c */
[----:B------:R-:W-:-:S02]  /*1750*/  LOP3.LUT R162, R160, 0x8, RZ, 0xc0, !PT ;  /* 0x00000008a0a27812 */ /* 0x000fc400078ec0ff */
[----:B------:R-:W-:Y:S01]  /*1760*/  LOP3.LUT R160, R160, 0x8, RZ, 0xc, !PT ;  /* 0x00000008a0a07812 */ /* 0x000fe200078e0cff */
[----:B------:R-:W-:Y:S01]  /*1770*/  IMAD.U32 R159, RZ, RZ, UR45 ;  /* 0x0000002dff9f7e24 */ /* 0x000fe2000f8e00ff */
[----:B------:R-:W-:Y:S01]  /*1780*/  LOP3.LUT R162, R162, 0x18, RZ, 0x3c, !PT ;  /* 0x00000018a2a27812 */ /* 0x000fe200078e3cff */
[----:B------:R-:W-:-:S04]  /*1790*/  IMAD.WIDE R156, R5, 0x10, R156 ;  /* 0x00000010059c7825 */ /* 0x000fc800078e029c */
[----:B------:R-:W-:Y:S02]  /*17a0*/  VIADD R161, R159, UR42 ;  /* 0x0000002a9fa17c36 */ /* 0x000fe40008000000 */
[----:B------:R-:W-:-:S07]  /*17b0*/  VIADD R163, R163, UR4 ;  /* 0x00000004a3a37c36 */ /* 0x000fce0008000000 */
.L_x_295:
[----:B------:R-:W-:Y:S01]  /*17c0*/  SHF.L.U32 R0, R175, 0x1f, RZ ;  /* 0x0000001faf007819 */ /* 0x000fe200000006ff */
[----:B------:R-:W-:Y:S02]  /*17d0*/  ULDC UR4, c[0x0][0x28c] ;  /* 0x0000a30000047ab9 */ /* 0x000fe40000000800 */
[----:B------:R-:W-:Y:S01]  /*17e0*/  ISETP.LT.AND P1, PT, RZ, UR4, PT ;  /* 0x00000004ff007c0c */ /* 0x000fe2000bf21270 */
[----:B------:R-:W1:Y:S02]  /*17f0*/  SYNCS.PHASECHK.TRANS64.TRYWAIT P0, [R159+UR42], R0 ;  /* 0x000000009f0075a7 */ /* 0x000e64000800016a */
[----:B-1-34-:R-:W-:Y:S10]  /*1800*/  @!P0 BRA `(.L_x_20) ;  /* 0x000000a000a08947 */ /* 0x01aff40003800000 */
.L_x_324:
[----:B------:R-:W-:Y:S05]  /*1810*/  @P1 BRA `(.L_x_21) ;  /* 0x0000000000401947 */ /* 0x000fea0003800000 */
[----:B-1----:R-:W-:Y:S01]  /*1820*/  MOV R0, 0x0 ;  /* 0x0000000000007802 */ /* 0x002fe20000000f00 */
[----:B------:R-:W-:Y:S01]  /*1830*/  ULDC.64 UR4, c[0x4][0x68] ;  /* 0x01001a0000047ab9 */ /* 0x000fe20000000a00 */
[----:B------:R-:W-:Y:S01]  /*1840*/  ULDC.64 UR6, c[0x4][0x8] ;  /* 0x0100020000067ab9 */ /* 0x000fe20000000a00 */
[----:B------:R-:W-:Y:S01]  /*1850*/  IMAD.U32 R4, RZ, RZ, UR4 ;  /* 0x00000004ff047e24 */ /* 0x000fe2000f8e00ff */
[----:B------:R1:W2:Y:S01]  /*1860*/  LDC.64 R14, c[0x4][R0] ;  /* 0x01000000000e7b82 */ /* 0x0002a20000000a00 */
[----:B------:R-:W-:Y:S01]  /*1870*/  IMAD.U32 R5, RZ, RZ, UR5 ;  /* 0x00000005ff057e24 */ /* 0x000fe2000f8e00ff */
[----:B------:R-:W-:Y:S01]  /*1880*/  ULDC.64 UR4, c[0x4][0x70] ;  /* 0x01001c0000047ab9 */ /* 0x000fe20000000a00 */
[----:B------:R-:W-:Y:S02]  /*1890*/  IMAD.U32 R10, RZ, RZ, UR6 ;  /* 0x00000006ff0a7e24 */ /* 0x000fe4000f8e00ff */
[----:B------:R-:W-:Y:S02]  /*18a0*/  IMAD.U32 R6, RZ, RZ, UR4 ;  /* 0x00000004ff067e24 */ /* 0x000fe4000f8e00ff */
[----:B------:R-:W-:-:S02]  /*18b0*/  IMAD.U32 R7, RZ, RZ, UR5 ;  /* 0x00000005ff077e24 */ /* 0x000fc4000f8e00ff */
[----:B------:R-:W-:Y:S02]  /*18c0*/  IMAD.U32 R11, RZ, RZ, UR7 ;  /* 0x00000007ff0b7e24 */ /* 0x000fe4000f8e00ff */
[----:B------:R-:W-:Y:S02]  /*18d0*/  IMAD.MOV.U32 R8, RZ, RZ, 0x1e1 ;  /* 0x000001e1ff087424 */ /* 0x000fe400078e00ff */
[----:B0-----:R-:W-:Y:S02]  /*18e0*/  IMAD.MOV.U32 R12, RZ, RZ, 0x1 ;  /* 0x00000001ff0c7424 */ /* 0x001fe400078e00ff */
[----:B-1----:R-:W-:-:S07]  /*18f0*/  IMAD.MOV.U32 R13, RZ, RZ, RZ ;  /* 0x000000ffff0d7224 */ /* 0x002fce00078e00ff */
[----:B------:R-:W-:-:S07]  /*1900*/  LEPC R20, `(.L_x_21) ;  /* 0x000000001014794e */ /* 0x000fce0000000000 */
[----:B--2--5:R-:W-:Y:S05]  /*1910*/  CALL.ABS.NOINC R14 ;  /* 0x000000000e007343 */ /* 0x024fea0003c00000 */
.L_x_21:
[----:B------:R-:W-:-:S13]  /*1920*/  ISETP.NE.AND P0, PT, R174, 0x3, PT ;  /* 0x00000003ae00780c */ /* 0x000fda0003f05270 */
[----:B------:R-:W-:Y:S05]  /*1930*/  @!P0 BRA `(.L_x_22) ;  /* 0x0000000000048947 */ /* 0x000fea0003800000 */
[----:B------:R-:W-:Y:S01]  /*1940*/  BPT.TRAP 0x1 ;  /* 0x000000040000795c */ /* 0x000fe20000300000 */
.L_x_22:
[----:B------:R-:W-:Y:S02]  /*1950*/  IMAD.U32 R3, RZ, RZ, UR39 ;  /* 0x00000027ff037e24 */ /* 0x000fe4000f8e00ff */
[----:B-1----:R-:W-:-:S03]  /*1960*/  IMAD.U32 R0, RZ, RZ, UR38 ;  /* 0x00000026ff007e24 */ /* 0x002fc6000f8e00ff */
[----:B------:R-:W-:Y:S02]  /*1970*/  LEA R3, R3, UR41, 0x3 ;  /* 0x0000002903037c11 */ /* 0x000fe4000f8e18ff */
[----:B------:R-:W-:-:S04]  /*1980*/  SHF.L.U32 R0, R0, 0x1f, RZ ;  /* 0x0000001f00007819 */ /* 0x000fc800000006ff */
[----:B------:R1:W2:Y:S01]  /*1990*/  SYNCS.PHASECHK.TRANS64.TRYWAIT P1, [R3+URZ], R0 ;  /* 0x00000000030075a7 */ /* 0x0002a2000802017f */
[----:B------:R-:W-:Y:S05]  /*19a0*/  @!P0 BRA `(.L_x_23) ;  /* 0x0000000000048947 */ /* 0x000fea0003800000 */
[----:B------:R-:W-:Y:S01]  /*19b0*/  BPT.TRAP 0x1 ;  /* 0x000000040000795c */ /* 0x000fe20000300000 */
.L_x_23:
[----:B------:R-:W-:-:S05]  /*19c0*/  IMAD.U32 R4, RZ, RZ, UR43 ;  /* 0x0000002bff047e24 */ /* 0x000fca000f8e00ff */
[----:B------:R-:W-:Y:S01]  /*19d0*/  ISETP.GE.AND P2, PT, R4, 0x1, PT ;  /* 0x000000010400780c */ /* 0x000fe20003f46270 */
[----:B--2---:R-:W-:-:S12]  /*19e0*/  @P1 BRA `(.L_x_24) ;  /* 0x0000000000081947 */ /* 0x004fd80003800000 */
[----:B------:R-:W2:Y:S02]  /*19f0*/  SYNCS.PHASECHK.TRANS64.TRYWAIT P1, [R3+URZ], R0 ;  /* 0x00000000030075a7 */ /* 0x000ea4000802017f */
[----:B--2---:R-:W-:Y:S05]  /*1a00*/  @!P1 BRA `(.L_x_25) ;  /* 0x000000a000349947 */ /* 0x004fea0003800000 */
.L_x_24:
[----:B------:R-:W-:Y:S05]  /*1a10*/  WARPSYNC.ALL ;  /* 0x0000000000007948 */ /* 0x000fea0003800000 */
[----:B------:R-:W-:Y:S01]  /*1a20*/  UIADD3 UR4, UR41, 0x180, URZ ;  /* 0x0000018029047890 */ /* 0x000fe2000fffe03f */
[----:B------:R-:W-:Y:S01]  /*1a30*/  WARPGROUP.ARRIVE ;  /* 0x00000000000079c5 */ /* 0x000fe20000000000 */
[----:B------:R-:W-:Y:S02]  /*1a40*/  UIADD3 UR5, UR41, 0xb180, URZ ;  /* 0x0000b18029057890 */ /* 0x000fe4000fffe03f */
[----:B------:R-:W-:Y:S02]  /*1a50*/  USHF.R.U32.HI UR4, URZ, 0x4, UR4 ;  /* 0x000000043f047899 */ /* 0x000fe40008011604 */
[----:B------:R-:W-:-:S02]  /*1a60*/  USHF.R.U32.HI UR5, URZ, 0x4, UR5 ;  /* 0x000000043f057899 */ /* 0x000fc40008011605 */
[----:B------:R-:W-:Y:S02]  /*1a70*/  ULOP3.LUT UR4, UR4, 0x3fff, URZ, 0xc0, !UPT ;  /* 0x00003fff04047892 */ /* 0x000fe4000f8ec03f */
[----:B------:R-:W-:Y:S02]  /*1a80*/  ULOP3.LUT UR5, UR5, 0x3fff, URZ, 0xc0, !UPT ;  /* 0x00003fff05057892 */ /* 0x000fe4000f8ec03f */
[----:B------:R-:W-:Y:S02]  /*1a90*/  ULOP3.LUT UR10, UR4, 0x10000, URZ, 0xfc, !UPT ;  /* 0x00010000040a7892 */ /* 0x000fe4000f8efc3f */
[----:B------:R-:W-:Y:S02]  /*1aa0*/  ULOP3.LUT UR9, UR5, 0x10000, URZ, 0xfc, !UPT ;  /* 0x0001000005097892 */ /* 0x000fe4000f8efc3f */
[----:B------:R-:W-:Y:S02]  /*1ab0*/  ULEA UR4, UR39, UR10, 0x8 ;  /* 0x0000000a27047291 */ /* 0x000fe4000f8e403f */
[----:B------:R-:W-:Y:S01]  /*1ac0*/  ULEA UR6, UR39, UR9, 0xa ;  /* 0x0000000927067291 */ /* 0x000fe2000f8e503f */
[----:B------:R-:W-:Y:S01]  /*1ad0*/  UMOV UR5, 0x80000020 ;  /* 0x8000002000057882 */ /* 0x000fe20000000000 */
[----:B------:R-:W-:-:S07]  /*1ae0*/  UMOV UR7, 0x80000020 ;  /* 0x8000002000077882 */ /* 0x000fce0000000000 */
[----:B------:R-:W-:Y:S01]  /*1af0*/  HGMMA.64x256x16.F32.BF16 R24, gdesc[UR4], RZ, !UPT, gsb0 ;  /* 0x03e00000041879f0 */ /* 0x000fe2000c0018ff */
[----:B------:R-:W-:Y:S02]  /*1b00*/  UIADD3 UR4, UR4, 0x2, URZ ;  /* 0x0000000204047890 */ /* 0x000fe4000fffe03f */
[----:B------:R-:W-:Y:S01]  /*1b10*/  UIADD3 UR6, UR6, 0x2, URZ ;  /* 0x0000000206067890 */ /* 0x000fe2000fffe03f */
[----:B------:R-:W-:Y:S01]  /*1b20*/  UMOV UR5, 0x80000020 ;  /* 0x8000002000057882 */ /* 0x000fe20000000000 */
[----:B------:R-:W-:Y:S01]  /*1b30*/  UMOV UR7, 0x80000020 ;  /* 0x8000002000077882 */ /* 0x000fe20000000000 */
[----:B------:R-:W-:Y:S02]  /*1b40*/  WARPGROUP.DEPBAR.LE gsb0, 0x0 ;  /* 0x00008000000079c5 */ /* 0x000fe40000010000 */
[----:B------:R-:W-:-:S15]  /*1b50*/  WARPGROUP.ARRIVE ;  /* 0x00000000000079c5 */ /* 0x000fde0000000000 */
[----:B------:R-:W-:-:S05]  /*1b60*/  NOP ;  /* 0x0000000000007918 */ /* 0x000fca0000000000 */
[----:B------:R-:W-:Y:S03]  /*1b70*/  HGMMA.64x256x16.F32.BF16 R24, gdesc[UR4], R24, gsb0 ;  /* 0x03e00000041879f0 */ /* 0x000fe60008001818 */
[----:B------:R-:W-:Y:S02]  /*1b80*/  WARPGROUP.DEPBAR.LE gsb0, 0x0 ;  /* 0x00008000000079c5 */ /* 0x000fe40000010000 */
[----:B------:R-:W-:Y:S05]  /*1b90*/  @!P2 BRA `(.L_x_26) ;  /* 0x0000000000d8a947 */ /* 0x000fea0003800000 */
[----:B------:R-:W-:Y:S01]  /*1ba0*/  UIADD3 UR4, UR39, 0x1, URZ ;  /* 0x0000000127047890 */ /* 0x000fe2000fffe03f */
[----:B-12---:R-:W-:Y:S02]  /*1bb0*/  IMAD.U32 R0, RZ, RZ, UR43 ;  /* 0x0000002bff007e24 */ /* 0x006fe4000f8e00ff */
[----:B------:R-:W-:Y:S01]  /*1bc0*/  IMAD.U32 R3, RZ, RZ, UR39 ;  /* 0x00000027ff037e24 */ /* 0x000fe2000f8e00ff */
[----:B------:R-:W-:-:S04]  /*1bd0*/  UISETP.NE.AND UP0, UPT, UR4, 0xb, UPT ;  /* 0x0000000b0400788c */ /* 0x000fc8000bf05270 */
[----:B------:R-:W-:Y:S02]  /*1be0*/  USEL UR5, URZ, 0x1, UP0 ;  /* 0x000000013f057887 */ /* 0x000fe40008000000 */
[----:B------:R-:W-:Y:S02]  /*1bf0*/  USEL UR8, UR4, URZ, UP0 ;  /* 0x0000003f04087287 */ /* 0x000fe40008000000 */
[----:B------:R-:W-:-:S06]  /*1c00*/  ULOP3.LUT UR5, UR38, UR5, URZ, 0x3c, !UPT ;  /* 0x0000000526057292 */ /* 0x000fcc000f8e3c3f */
[----:B------:R-:W-:-:S07]  /*1c10*/  IMAD.U32 R6, RZ, RZ, UR5 ;  /* 0x00000005ff067e24 */ /* 0x000fce000f8e00ff */
.L_x_33:
[----:B------:R-:W-:Y:S05]  /*1c20*/  @!P0 BRA `(.L_x_27) ;  /* 0x0000000000048947 */ /* 0x000fea0003800000 */
[----:B------:R-:W-:Y:S01]  /*1c30*/  BPT.TRAP 0x1 ;  /* 0x000000040000795c */ /* 0x000fe20000300000 */
.L_x_27:
[----:B------:R-:W-:Y:S01]  /*1c40*/  ULEA UR4, UR8, UR41, 0x3 ;  /* 0x0000002908047291 */ /* 0x000fe2000f8e183f */
[----:B------:R-:W-:-:S08]  /*1c50*/  SHF.L.U32 R4, R6, 0x1f, RZ ;  /* 0x0000001f06047819 */ /* 0x000fd000000006ff */
[----:B------:R1:W2:Y:S01]  /*1c60*/  SYNCS.PHASECHK.TRANS64.TRYWAIT P1, [UR4], R4 ;  /* 0x00000004ff0075a7 */ /* 0x0002a20008020144 */
[----:B------:R-:W-:Y:S05]  /*1c70*/  @!P0 BRA `(.L_x_28) ;  /* 0x0000000000048947 */ /* 0x000fea0003800000 */
[----:B------:R-:W-:Y:S01]  /*1c80*/  BPT.TRAP 0x1 ;  /* 0x000000040000795c */ /* 0x000fe20000300000 */
.L_x_28:
[----:B--2---:R-:W-:Y:S05]  /*1c90*/  @P1 BRA `(.L_x_29) ;  /* 0x0000000000081947 */ /* 0x004fea0003800000 */
[----:B------:R-:W2:Y:S02]  /*1ca0*/  SYNCS.PHASECHK.TRANS64.TRYWAIT P1, [UR4], R4 ;  /* 0x00000004ff0075a7 */ /* 0x000ea40008020144 */
[----:B--2---:R-:W-:Y:S05]  /*1cb0*/  @!P1 BRA `(.L_x_30) ;  /* 0x0000009c009c9947 */ /* 0x004fea0003800000 */
.L_x_29:
[----:B------:R-:W-:Y:S01]  /*1cc0*/  ULEA UR4, UR8, UR10, 0x8 ;  /* 0x0000000a08047291 */ /* 0x000fe2000f8e403f */
[----:B------:R-:W-:Y:S01]  /*1cd0*/  WARPGROUP.ARRIVE ;  /* 0x00000000000079c5 */ /* 0x000fe20000000000 */
[----:B------:R-:W-:Y:S01]  /*1ce0*/  ULEA UR6, UR8, UR9, 0xa ;  /* 0x0000000908067291 */ /* 0x000fe2000f8e503f */
[----:B------:R-:W-:Y:S01]  /*1cf0*/  UMOV UR5, 0x80000020 ;  /* 0x8000002000057882 */ /* 0x000fe20000000000 */
[----:B------:R-:W-:-:S07]  /*1d00*/  UMOV UR7, 0x80000020 ;  /* 0x8000002000077882 */ /* 0x000fce0000000000 */
[----:B------:R-:W-:Y:S01]  /*1d10*/  HGMMA.64x256x16.F32.BF16 R24, gdesc[UR4], R24, gsb0 ;  /* 0x03e00000041879f0 */ /* 0x000fe20008001818 */
        /* <DEDUP_REMOVED lines=10> */
[----:B------:R-:W-:Y:S01]  /*1dc0*/  BPT.TRAP 0x1 ;  /* 0x000000040000795c */ /* 0x000fe20000300000 */
.L_x_31:
[----:B------:R-:W-:-:S13]  /*1dd0*/  ISETP.NE.AND P1, PT, R153, RZ, PT ;  /* 0x000000ff9900720c */ /* 0x000fda0003f25270 */
[----:B-12---:R-:W-:-:S05]  /*1de0*/  @P1 LEA R4, R3, UR41, 0x3 ;  /* 0x0000002903041c11 */ /* 0x006fca000f8e18ff */
[----:B------:R-:W-:-:S05]  /*1df0*/  @P1 VIADD R5, R4, 0x58 ;  /* 0x0000005804051836 */ /* 0x000fca0000000000 */
[----:B------:R-:W-:-:S04]  /*1e00*/  @P1 PRMT R5, R152, 0x654, R5 ;  /* 0x0000065498051816 */ /* 0x000fc80000000005 */
[----:B------:R1:W-:Y:S01]  /*1e10*/  @P1 SYNCS.ARRIVE.TRANS64.RED.A1T0 RZ, [R5+URZ], RZ ;  /* 0x000000ff05ff19a7 */ /* 0x0003e2000810043f */
[----:B------:R-:W-:-:S13]  /*1e20*/  ISETP.GT.U32.AND P1, PT, R16, 0x1, PT ;  /* 0x000000011000780c */ /* 0x000fda0003f24070 */
[----:B-1----:R-:W-:Y:S05]  /*1e30*/  @P1 BRA `(.L_x_32) ;  /* 0x0000000000041947 */ /* 0x002fea0003800000 */
[----:B------:R-:W-:Y:S01]  /*1e40*/  BPT.TRAP 0x1 ;  /* 0x000000040000795c */ /* 0x000fe20000300000 */
.L_x_32:
[----:B------:R-:W-:Y:S01]  /*1e50*/  UIADD3 UR8, UR8, 0x1, URZ ;  /* 0x0000000108087890 */ /* 0x000fe2000fffe03f */
[C---:B------:R-:W-:Y:S01]  /*1e60*/  ISETP.GT.AND P2, PT, R0.reuse, 0x1, PT ;  /* 0x000000010000780c */ /* 0x040fe20003f44270 */
[----:B------:R-:W-:Y:S02]  /*1e70*/  VIADD R3, R3, 0x1 ;  /* 0x0000000103037836 */ /* 0x000fe40000000000 */
[----:B------:R-:W-:Y:S01]  /*1e80*/  UISETP.NE.AND UP0, UPT, UR8, 0xb, UPT ;  /* 0x0000000b0800788c */ /* 0x000fe2000bf05270 */
[----:B------:R-:W-:Y:S02]  /*1e90*/  VIADD R0, R0, 0xffffffff ;  /* 0xffffffff00007836 */ /* 0x000fe40000000000 */
[C---:B------:R-:W-:Y:S01]  /*1ea0*/  ISETP.NE.AND P1, PT, R3.reuse, 0xb, PT ;  /* 0x0000000b0300780c */ /* 0x040fe20003f25270 */
[----:B------:R-:W-:Y:S02]  /*1eb0*/  USEL UR4, URZ, 0x1, UP0 ;  /* 0x000000013f047887 */ /* 0x000fe40008000000 */
[----:B------:R-:W-:Y:S01]  /*1ec0*/  USEL UR8, UR8, URZ, UP0 ;  /* 0x0000003f08087287 */ /* 0x000fe20008000000 */
[----:B------:R-:W-:-:S03]  /*1ed0*/  SEL R3, R3, RZ, P1 ;  /* 0x000000ff03037207 */ /* 0x000fc60000800000 */
[----:B------:R-:W-:Y:S01]  /*1ee0*/  LOP3.LUT R6, R6, UR4, RZ, 0x3c, !PT ;  /* 0x0000000406067c12 */ /* 0x000fe2000f8e3cff */
[----:B------:R-:W-:Y:S07]  /*1ef0*/  @P2 BRA `(.L_x_33) ;  /* 0xfffffffc00482947 */ /* 0x000fee000383ffff */
.L_x_26:
[----:B-12---:R-:W1:Y:S01]  /*1f00*/  LDC R0, c[0x0][0x28c] ;  /* 0x0000a300ff007b82 */ /* 0x006e620000000800 */
[----:B------:R2:W-:Y:S01]  /*1f10*/  SYNCS.ARRIVE.TRANS64.A1T0 RZ, [R160+UR45], RZ ;  /* 0x000000ffa0ff79a7 */ /* 0x0005e2000810002d */
[----:B-1----:R-:W-:-:S13]  /*1f20*/  ISETP.GE.AND P1, PT, R0, 0x1, PT ;  /* 0x000000010000780c */ /* 0x002fda0003f26270 */
[----:B--2---:R-:W-:Y:S05]  /*1f30*/  @!P1 BRA `(.L_x_34) ;  /* 0x0000000000449947 */ /* 0x004fea0003800000 */
[----:B------:R-:W-:Y:S05]  /*1f40*/  @!P0 BRA `(.L_x_35) ;  /* 0x0000000000048947 */ /* 0x000fea0003800000 */
[----:B------:R-:W-:Y:S01]  /*1f50*/  BPT.TRAP 0x1 ;  /* 0x000000040000795c */ /* 0x000fe20000300000 */
.L_x_35:
[----:B------:R-:W-:-:S13]  /*1f60*/  ISETP.NE.AND P0, PT, R153, RZ, PT ;  /* 0x000000ff9900720c */ /* 0x000fda0003f05270 */
[----:B------:R-:W-:-:S05]  /*1f70*/  VOTEU.ANY UP0, P0 ;  /* 0x00000000003f7886 */ /* 0x000fca0000000100 */
[----:B------:R-:W-:-:S06]  /*1f80*/  @UP0 UIADD3 UR4, UR43, UR39, URZ ;  /* 0x000000272b040290 */ /* 0x000fcc000fffe03f */
[----:B------:R-:W-:Y:S02]  /*1f90*/  IMAD.U32 R4, RZ, RZ, UR4 ;  /* 0x00000004ff047e24 */ /* 0x000fe4000f8e00ff */
[----:B------:R-:W-:Y:S02]  /*1fa0*/  IMAD.U32 R3, RZ, RZ, UR4 ;  /* 0x00000004ff037e24 */ /* 0x000fe4000f8e00ff */
[----:B------:R-:W-:-:S05]  /*1fb0*/  @P0 IMAD.WIDE.U32 R4, R4, -0x45d1745d, RZ ;  /* 0xba2e8ba304040825 */ /* 0x000fca00078e00ff */
[----:B------:R-:W-:-:S05]  /*1fc0*/  @P0 SHF.R.U32.HI R0, RZ, 0x3, R5 ;  /* 0x00000003ff000819 */ /* 0x000fca0000011605 */
[----:B------:R-:W-:-:S05]  /*1fd0*/  @P0 IMAD R0, R0, -0xb, R3 ;  /* 0xfffffff500000824 */ /* 0x000fca00078e0203 */
[----:B------:R-:W-:-:S05]  /*1fe0*/  @P0 LEA R0, R0, UR41, 0x3 ;  /* 0x0000002900000c11 */ /* 0x000fca000f8e18ff */
[----:B------:R-:W-:-:S05]  /*1ff0*/  @P0 VIADD R3, R0, 0x58 ;  /* 0x0000005800030836 */ /* 0x000fca0000000000 */
[----:B------:R-:W-:-:S04]  /*2000*/  @P0 PRMT R3, R152, 0x654, R3 ;  /* 0x0000065498030816 */ /* 0x000fc80000000003 */
[----:B------:R1:W-:Y:S01]  /*2010*/  @P0 SYNCS.ARRIVE.TRANS64.RED.A1T0 RZ, [R3+URZ], RZ ;  /* 0x000000ff03ff09a7 */ /* 0x0003e2000810043f */
[----:B------:R-:W-:-:S13]  /*2020*/  ISETP.GT.U32.AND P0, PT, R16, 0x1, PT ;  /* 0x000000011000780c */ /* 0x000fda0003f04070 */
[----:B-1----:R-:W-:Y:S05]  /*2030*/  @P0 BRA `(.L_x_34) ;  /* 0x0000000000040947 */ /* 0x002fea0003800000 */
[----:B------:R-:W-:Y:S01]  /*2040*/  BPT.TRAP 0x1 ;  /* 0x000000040000795c */ /* 0x000fe20000300000 */
.L_x_34:
[----:B------:R-:W-:Y:S01]  /*2050*/  SHF.L.U32 R0, R175, 0x1f, RZ ;  /* 0x0000001faf007819 */ /* 0x000fe200000006ff */
[----:B------:R-:W-:Y:S01]  /*2060*/  UIADD3 UR39, UR44, UR39, URZ ;  /* 0x000000272c277290 */ /* 0x000fe2000fffe03f */
[----:B------:R-:W1:Y:S01]  /*2070*/  LDC R15, c[0x0][0x288] ;  /* 0x0000a200ff0f7b82 */ /* 0x000e620000000800 */
[----:B------:R-:W-:Y:S01]  /*2080*/  UISETP.GE.U32.AND UP1, UPT, UR44, 0xb, UPT ;  /* 0x0000000b2c00788c */ /* 0x000fe2000bf26070 */
[----:B------:R-:W-:Y:S01]  /*2090*/  IMAD.SHL.U32 R8, R158, 0x2, RZ ;  /* 0x000000029e087824 */ /* 0x000fe200078e00ff */
[----:B------:R-:W-:Y:S02]  /*20a0*/  UISETP.GT.U32.AND UP0, UPT, UR39, 0xa, UPT ;  /* 0x0000000a2700788c */ /* 0x000fe4000bf04070 */
[----:B------:R-:W-:Y:S02]  /*20b0*/  UIMAD.WIDE.U32 UR4, UR39, -0x45d1745d, URZ ;  /* 0xba2e8ba3270478a5 */ /* 0x000fe4000f8e003f */
[----:B------:R-:W-:Y:S01]  /*20c0*/  UISETP.LT.U32.AND UP0, UPT, UR44, 0xb, UP0 ;  /* 0x0000000b2c00788c */ /* 0x000fe20008701070 */
[----:B------:R-:W2:Y:S01]  /*20d0*/  SYNCS.PHASECHK.TRANS64.TRYWAIT P0, [R159+UR42+0x10], R0 ;  /* 0x000010009f0075a7 */ /* 0x000ea2000800016a */
[----:B------:R-:W-:Y:S01]  /*20e0*/  USHF.R.U32.HI UR4, URZ, 0x3, UR5 ;  /* 0x000000033f047899 */ /* 0x000fe20008011605 */
[----:B------:R-:W-:Y:S01]  /*20f0*/  SHF.R.S32.HI R9, RZ, 0x1f, R8 ;  /* 0x0000001fff097819 */ /* 0x000fe20000011408 */
[----:B------:R-:W-:-:S02]  /*2100*/  USEL UR6, URZ, 0x1, !UP0 ;  /* 0x000000013f067887 */ /* 0x000fc4000c000000 */
[----:B------:R-:W-:Y:S02]  /*2110*/  UIMAD UR39, UR4, -0xb, UR39 ;  /* 0xfffffff5042778a4 */ /* 0x000fe4000f8e0227 */
[----:B------:R-:W-:-:S04]  /*2120*/  ULOP3.LUT UR38, UR38, UR6, URZ, 0x3c, !UPT ;  /* 0x0000000626267292 */ /* 0x000fc8000f8e3c3f */
[----:B------:R-:W-:Y:S01]  /*2130*/  @UP1 ULOP3.LUT UR38, UR38, 0x1, UR4, 0x78, !UPT ;  /* 0x0000000126261892 */ /* 0x000fe2000f8e7804 */
[----:B-12---:R-:W-:Y:S11]  /*2140*/  @!P0 BRA `(.L_x_36) ;  /* 0x0000009800908947 */ /* 0x006ff60003800000 */
.L_x_325:
[----:B------:R-:W-:Y:S01]  /*2150*/  IMAD.SHL.U32 R14, R19, 0x40, RZ ;  /* 0x00000040130e7824 */ /* 0x000fe200078e00ff */
[----:B------:R-:W-:Y:S01]  /*2160*/  ULDC UR6, c[0x0][0x284] ;  /* 0x0000a10000067ab9 */ /* 0x000fe20000000800 */
[----:B0-----:R-:W-:Y:S01]  /*2170*/  IMAD.SHL.U32 R12, R22, 0x100, RZ ;  /* 0x00000100160c7824 */ /* 0x001fe200078e00ff */
[----:B------:R-:W-:Y:S01]  /*2180*/  SHF.R.S32.HI R165, RZ, 0x1f, R2 ;  /* 0x0000001fffa57819 */ /* 0x000fe20000011402 */
[----:B------:R-:W-:Y:S01]  /*2190*/  ULDC.64 UR4, c[0x0][0x5d0] ;  /* 0x0001740000047ab9 */ /* 0x000fe20000000a00 */
[----:B------:R-:W-:Y:S01]  /*21a0*/  ISETP.GE.AND P0, PT, R14, UR6, PT ;  /* 0x000000060e007c0c */ /* 0x000fe2000bf06270 */
[----:B------:R-:W-:Y:S01]  /*21b0*/  IMAD.WIDE.U32 R4, R2, UR4, R8 ;  /* 0x0000000402047c25 */ /* 0x000fe2000f8e0008 */
[----:B------:R-:W-:Y:S02]  /*21c0*/  SHF.R.S32.HI R13, RZ, 0x1f, R12 ;  /* 0x0000001fff0d7819 */ /* 0x000fe4000001140c */
[C---:B------:R-:W-:Y:S01]  /*21d0*/  ISETP.GE.OR P0, PT, R12.reuse, R15, P0 ;  /* 0x0000000f0c00720c */ /* 0x040fe20000706670 */
[----:B------:R-:W-:Y:S01]  /*21e0*/  IMAD R3, R165, UR4, RZ ;  /* 0x00000004a5037c24 */ /* 0x000fe2000f8e02ff */
[----:B------:R-:W-:-:S03]  /*21f0*/  IADD3 R6, P1, R12, R4, RZ ;  /* 0x000000040c067210 */ /* 0x000fc60007f3e0ff */
[----:B------:R-:W-:-:S05]  /*2200*/  IMAD R3, R2, UR5, R3 ;  /* 0x0000000502037c24 */ /* 0x000fca000f8e0203 */
[----:B------:R-:W-:-:S03]  /*2210*/  IADD3.X R7, R13, R5, R3, P1, !PT ;  /* 0x000000050d077210 */ /* 0x000fc60000ffe403 */
[----:B------:R-:W-:Y:S05]  /*2220*/  @P0 BRA `(.L_x_37) ;  /* 0x0000007c00040947 */ /* 0x000fea0003800000 */
[----:B------:R-:W0:Y:S01]  /*2230*/  LDC.64 R10, c[0x0][0x5c8] ;  /* 0x00017200ff0a7b82 */ /* 0x000e220000000a00 */
[----:B-----5:R-:W-:Y:S01]  /*2240*/  FSETP.NEU.AND P0, PT, R155, RZ, PT ;  /* 0x000000ff9b00720b */ /* 0x020fe20003f0d000 */
[----:B------:R-:W-:Y:S01]  /*2250*/  IMAD R3, R158, -0x2, R15 ;  /* 0xfffffffe9e037824 */ /* 0x000fe200078e020f */
[----:B------:R-:W-:Y:S01]  /*2260*/  BSSY B0, `(.L_x_37) ;  /* 0x00007bd000007945 */ /* 0x000fe20003800000 */
[----:B------:R-:W-:-:S04]  /*2270*/  IMAD.WIDE R166, R19, 0x40, R156 ;  /* 0x0000004013a67825 */ /* 0x000fc800078e029c */
[----:B-1----:R-:W-:Y:S02]  /*2280*/  IMAD.IADD R0, R3, 0x1, -R12 ;  /* 0x0000000103007824 */ /* 0x002fe400078e0a0c */
[----:B------:R-:W-:-:S03]  /*2290*/  IMAD.IADD R3, R163, 0x1, -R14 ;  /* 0x00000001a3037824 */ /* 0x000fc600078e0a0e */
[----:B------:R-:W-:-:S04]  /*22a0*/  ISETP.GT.AND P2, PT, R0, RZ, PT ;  /* 0x000000ff0000720c */ /* 0x000fc80003f44270 */
[----:B------:R-:W-:Y:S01]  /*22b0*/  ISETP.GT.AND P1, PT, R3, RZ, P2 ;  /* 0x000000ff0300720c */ /* 0x000fe20001724270 */
[-C--:B0-----:R-:W-:Y:S02]  /*22c0*/  IMAD R4, R167, R10.reuse, RZ ;  /* 0x0000000aa7047224 */ /* 0x081fe400078e02ff */
[----:B------:R-:W-:-:S04]  /*22d0*/  IMAD.WIDE.U32 R6, R166, R10, R6 ;  /* 0x0000000aa6067225 */ /* 0x000fc800078e0006 */
[----:B------:R-:W-:-:S04]  /*22e0*/  IMAD R5, R166, R11, R4 ;  /* 0x0000000ba6057224 */ /* 0x000fc800078e0204 */
[----:B------:R-:W-:Y:S01]  /*22f0*/  IMAD.IADD R179, R7, 0x1, R5 ;  /* 0x0000000107b37824 */ /* 0x000fe200078e0205 */
[----:B------:R-:W-:Y:S06]  /*2300*/  @!P0 BRA `(.L_x_38) ;  /* 0x0000005400988947 */ /* 0x000fec0003800000 */
[----:B------:R-:W0:Y:S01]  /*2310*/  LDC.64 R20, c[0x0][0x5b8] ;  /* 0x00016e00ff147b82 */ /* 0x000e220000000a00 */
[----:B------:R-:W-:-:S07]  /*2320*/  ULDC.64 UR4, c[0x0][0x5c0] ;  /* 0x0001700000047ab9 */ /* 0x000fce0000000a00 */
[----:B------:R-:W1:Y:S08]  /*2330*/  LDC.64 R168, c[0x0][0x5b0] ;  /* 0x00016c00ffa87b82 */ /* 0x000e700000000a00 */
[----:B------:R-:W2:Y:S01]  /*2340*/  LDC.64 R14, c[0x0][0x5a8] ;  /* 0x00016a00ff0e7b82 */ /* 0x000ea20000000a00 */
[-C--:B0-----:R-:W-:Y:S02]  /*2350*/  IMAD R7, R165, R20.reuse, RZ ;  /* 0x00000014a5077224 */ /* 0x081fe400078e02ff */
[----:B------:R-:W-:-:S04]  /*2360*/  IMAD.WIDE.U32 R4, R2, R20, R8 ;  /* 0x0000001402047225 */ /* 0x000fc800078e0008 */
[----:B------:R-:W-:Y:S01]  /*2370*/  IMAD R177, R2, R21, R7 ;  /* 0x0000001502b17224 */ /* 0x000fe200078e0207 */
[----:B------:R-:W-:Y:S01]  /*2380*/  IADD3 R164, P0, R12, R4, RZ ;  /* 0x000000040ca47210 */ /* 0x000fe20007f1e0ff */
[----:B-1----:R-:W-:-:S03]  /*2390*/  IMAD R4, R167, R168, RZ ;  /* 0x000000a8a7047224 */ /* 0x002fc600078e02ff */
[----:B------:R-:W-:Y:S01]  /*23a0*/  IADD3.X R165, R13, R5, R177, P0, !PT ;  /* 0x000000050da57210 */ /* 0x000fe200007fe4b1 */
[C---:B------:R-:W-:Y:S02]  /*23b0*/  IMAD R21, R166.reuse, R169, R4 ;  /* 0x000000a9a6157224 */ /* 0x040fe400078e0204 */
[----:B------:R-:W-:-:S04]  /*23c0*/  IMAD.WIDE.U32 R4, R166, R168, R164 ;  /* 0x000000a8a6047225 */ /* 0x000fc800078e00a4 */
[----:B------:R-:W-:Y:S01]  /*23d0*/  IMAD.IADD R5, R5, 0x1, R21 ;  /* 0x0000000105057824 */ /* 0x000fe200078e0215 */
[----:B--2---:R-:W-:-:S04]  /*23e0*/  LEA R170, P0, R4, R14, 0x1 ;  /* 0x0000000e04aa7211 */ /* 0x004fc800078008ff */
[----:B------:R-:W-:-:S05]  /*23f0*/  LEA.HI.X R171, R4, R15, R5, 0x1, P0 ;  /* 0x0000000f04ab7211 */ /* 0x000fca00000f0c05 */
[----:B------:R0:W2:Y:S01]  /*2400*/  @P1 LDG.E.LTC128B.U16 R19, desc[UR36][R170.64] ;  /* 0x00000024aa131981 */ /* 0x0000a2000c1e1520 */
[----:B------:R-:W-:Y:S01]  /*2410*/  IMAD.WIDE.U32 R4, R166, R168, R12 ;  /* 0x000000a8a6047225 */ /* 0x000fe200078e000c */
[----:B------:R-:W-:Y:S02]  /*2420*/  BSSY B1, `(.L_x_39) ;  /* 0x0000014000017945 */ /* 0x000fe40003800000 */
[----:B------:R-:W-:-:S04]  /*2430*/  IADD3 R172, P0, R8, R4, RZ ;  /* 0x0000000408ac7210 */ /* 0x000fc80007f1e0ff */
[----:B------:R-:W-:Y:S01]  /*2440*/  IADD3.X R173, R9, R21, R5, P0, !PT ;  /* 0x0000001509ad7210 */ /* 0x000fe200007fe405 */
[C---:B0-----:R-:W-:Y:S01]  /*2450*/  IMAD.SHL.U32 R170, R168.reuse, 0x8, RZ ;  /* 0x00000008a8aa7824 */ /* 0x041fe200078e00ff */
[----:B------:R-:W-:Y:S01]  /*2460*/  SHF.L.U64.HI R171, R168, 0x3, R169 ;  /* 0x00000003a8ab7819 */ /* 0x000fe200000102a9 */
[----:B------:R-:W-:-:S04]  /*2470*/  IMAD.WIDE.U32 R172, R2, R20, R172 ;  /* 0x0000001402ac7225 */ /* 0x000fc800078e00ac */
[----:B------:R-:W-:Y:S02]  /*2480*/  IMAD.IADD R7, R177, 0x1, R173 ;  /* 0x00000001b1077824 */ /* 0x000fe400078e02ad */
[----:B--2---:R-:W-:-:S04]  /*2490*/  IMAD.U32 R4, R19, 0x10000, RZ ;  /* 0x0001000013047824 */ /* 0x004fc800078e00ff */
[----:B------:R-:W-:Y:S01]  /*24a0*/  FMUL R5, R4, R155 ;  /* 0x0000009b04057220 */ /* 0x000fe20000400000 */
[----:B------:R-:W-:-:S03]  /*24b0*/  LEA R4, P0, R6, UR4, 0x1 ;  /* 0x0000000406047c11 */ /* 0x000fc6000f8008ff */
[----:B------:R-:W-:Y:S01]  /*24c0*/  FFMA R24, R24, R154, R5 ;  /* 0x0000009a18187223 */ /* 0x000fe20000000005 */
[----:B------:R-:W-:Y:S02]  /*24d0*/  LEA.HI.X R5, R6, UR5, R179, 0x1, P0 ;  /* 0x0000000506057c11 */ /* 0x000fe400080f0cb3 */
[----:B------:R-:W-:Y:S02]  /*24e0*/  ISETP.GT.AND P0, PT, R0, 0x1, PT ;  /* 0x000000010000780c */ /* 0x000fe40003f04270 */
[----:B------:R-:W-:Y:S02]  /*24f0*/  F2FP.BF16.F32.PACK_AB R24, RZ, R24 ;  /* 0x00000018ff18723e */ /* 0x000fe400000010ff */
[----:B------:R-:W-:Y:S02]  /*2500*/  ISETP.GT.AND P3, PT, R3, RZ, P0 ;  /* 0x000000ff0300720c */ /* 0x000fe40000764270 */
[C---:B------:R-:W-:Y:S01]  /*2510*/  LEA R6, P4, R172.reuse, R14, 0x1 ;  /* 0x0000000eac067211 */ /* 0x040fe200078808ff */
[----:B------:R0:W-:Y:S03]  /*2520*/  @P1 STG.E.U16 desc[UR36][R4.64], R24 ;  /* 0x0000001804001986 */ /* 0x0001e6000c101524 */
[----:B------:R-:W-:-:S07]  /*2530*/  LEA.HI.X R7, R172, R15, R7, 0x1, P4 ;  /* 0x0000000fac077211 */ /* 0x000fce00020f0c07 */
[----:B------:R-:W-:Y:S05]  /*2540*/  @!P3 BRA `(.L_x_40) ;  /* 0x000000000004b947 */ /* 0x000fea0003800000 */
[----:B------:R1:W5:Y:S02]  /*2550*/  LDG.E.LTC128B.U16 R19, desc[UR36][R6.64+0x2] ;  /* 0x0000022406137981 */ /* 0x000364000c1e1520 */
.L_x_40:
[----:B------:R-:W-:Y:S05]  /*2560*/  BSYNC B1 ;  /* 0x0000000000017941 */ /* 0x000fea0003800000 */
.L_x_39:
[----:B------:R-:W-:Y:S01]  /*2570*/  IMAD.WIDE.U32 R170, R166, R168, R170 ;  /* 0x000000a8a6aa7225 */ /* 0x000fe200078e00aa */
[----:B------:R-:W-:-:S03]  /*2580*/  ISETP.GT.AND P2, PT, R3, 0x8, P2 ;  /* 0x000000080300780c */ /* 0x000fc60001744270 */
[----:B-----5:R-:W-:Y:S02]  /*2590*/  IMAD.U32 R22, R19, 0x10000, RZ ;  /* 0x0001000013167824 */ /* 0x020fe400078e00ff */
[----:B------:R-:W-:Y:S01]  /*25a0*/  IMAD.IADD R167, R21, 0x1, R171 ;  /* 0x0000000115a77824 */ /* 0x000fe200078e02ab */
[----:B------:R-:W-:Y:S01]  /*25b0*/  IADD3 R21, P1, R164, R170, RZ ;  /* 0x000000aaa4157210 */ /* 0x000fe20007f3e0ff */
[----:B------:R-:W-:-:S04]  /*25c0*/  FMUL R22, R22, R155 ;  /* 0x0000009b16167220 */ /* 0x000fc80000400000 */
[----:B------:R-:W-:Y:S01]  /*25d0*/  FFMA R22, R25, R154, R22 ;  /* 0x0000009a19167223 */ /* 0x000fe20000000016 */
[----:B------:R-:W-:Y:S01]  /*25e0*/  IMAD.X R164, R167, 0x1, R165, P1 ;  /* 0x00000001a7a47824 */ /* 0x000fe200008e06a5 */
[----:B0-----:R-:W-:-:S03]  /*25f0*/  LEA R24, P1, R21, R14, 0x1 ;  /* 0x0000000e15187211 */ /* 0x001fc600078208ff */
[----:B------:R-:W-:Y:S02]  /*2600*/  F2FP.BF16.F32.PACK_AB R22, RZ, R22 ;  /* 0x00000016ff16723e */ /* 0x000fe400000010ff */
[----:B------:R-:W-:-:S03]  /*2610*/  LEA.HI.X R25, R21, R15, R164, 0x1, P1 ;  /* 0x0000000f15197211 */ /* 0x000fc600008f0ca4 */
[----:B------:R0:W-:Y:S04]  /*2620*/  @P3 STG.E.U16 desc[UR36][R4.64+0x2], R22 ;  /* 0x0000021604003986 */ /* 0x0001e8000c101524 */
[----:B------:R-:W2:Y:S01]  /*2630*/  @P2 LDG.E.LTC128B.U16 R19, desc[UR36][R24.64] ;  /* 0x0000002418132981 */ /* 0x000ea2000c1e1520 */
[----:B------:R-:W-:Y:S01]  /*2640*/  IADD3 R8, P1, P3, R8, R170, R12 ;  /* 0x000000aa08087210 */ /* 0x000fe20007b3e00c */
[----:B------:R-:W-:Y:S01]  /*2650*/  BSSY B1, `(.L_x_41) ;  /* 0x0000011000017945 */ /* 0x000fe20003800000 */
[C---:B------:R-:W-:Y:S02]  /*2660*/  SHF.L.U64.HI R11, R10.reuse, 0x4, R11 ;  /* 0x000000040a0b7819 */ /* 0x040fe4000001020b */
[----:B------:R-:W-:Y:S02]  /*2670*/  IADD3.X R9, R9, R167, R13, P1, P3 ;  /* 0x000000a709097210 */ /* 0x000fe40000fe640d */
[----:B------:R-:W-:-:S02]  /*2680*/  LEA R10, P1, R10, R4, 0x4 ;  /* 0x000000040a0a7211 */ /* 0x000fc400078220ff */
[----:B------:R-:W-:Y:S01]  /*2690*/  ISETP.GT.AND P0, PT, R3, 0x8, P0 ;  /* 0x000000080300780c */ /* 0x000fe20000704270 */
[----:B------:R-:W-:-:S04]  /*26a0*/  IMAD.WIDE.U32 R20, R2, R20, R8 ;  /* 0x0000001402147225 */ /* 0x000fc800078e0008 */
[----:B------:R-:W-:Y:S01]  /*26b0*/  IMAD.X R11, R11, 0x1, R5, P1 ;  /* 0x000000010b0b7824 */ /* 0x000fe200008e0605 */
[----:B------:R-:W-:Y:S01]  /*26c0*/  LEA R8, P3, R20, R14, 0x1 ;  /* 0x0000000e14087211 */ /* 0x000fe200078608ff */
[----:B------:R-:W-:-:S05]  /*26d0*/  IMAD.IADD R2, R177, 0x1, R21 ;  /* 0x00000001b1027824 */ /* 0x000fca00078e0215 */
[----:B------:R-:W-:Y:S01]  /*26e0*/  LEA.HI.X R9, R20, R15, R2, 0x1, P3 ;  /* 0x0000000f14097211 */ /* 0x000fe200018f0c02 */
[----:B--2---:R-:W-:-:S04]  /*26f0*/  IMAD.U32 R12, R19, 0x10000, RZ ;  /* 0x00010000130c7824 */ /* 0x004fc800078e00ff */
[----:B------:R-:W-:-:S04]  /*2700*/  FMUL R13, R12, R155 ;  /* 0x0000009b0c0d7220 */ /* 0x000fc80000400000 */
[----:B------:R-:W-:-:S05]  /*2710*/  FFMA R13, R26, R154, R13 ;  /* 0x0000009a1a0d7223 */ /* 0x000fca000000000d */
[----:B------:R-:W-:-:S05]  /*2720*/  F2FP.BF16.F32.PACK_AB R13, RZ, R13 ;  /* 0x0000000dff0d723e */ /* 0x000fca00000010ff */
[----:B------:R0:W-:Y:S01]  /*2730*/  @P2 STG.E.U16 desc[UR36][R10.64], R13 ;  /* 0x0000000d0a002986 */ /* 0x0001e2000c101524 */
[----:B------:R-:W-:Y:S05]  /*2740*/  @!P0 BRA `(.L_x_42) ;  /* 0x0000000000048947 */ /* 0x000fea0003800000 */
[----:B------:R2:W5:Y:S02]  /*2750*/  LDG.E.LTC128B.U16 R19, desc[UR36][R8.64+0x2] ;  /* 0x0000022408137981 */ /* 0x000564000c1e1520 */
.L_x_42:
[----:B------:R-:W-:Y:S05]  /*2760*/  BSYNC B1 ;  /* 0x0000000000017941 */ /* 0x000fea0003800000 */
.L_x_41:
[----:B-----5:R-:W-:Y:S01]  /*2770*/  IMAD.U32 R2, R19, 0x10000, RZ ;  /* 0x0001000013027824 */ /* 0x020fe200078e00ff */
[----:B------:R-:W-:Y:S01]  /*2780*/  ISETP.GT.AND P1, PT, R0, 0x8, PT ;  /* 0x000000080000780c */ /* 0x000fe20003f24270 */
[----:B------:R-:W-:Y:S02]  /*2790*/  BSSY B1, `(.L_x_43) ;  /* 0x0000008000017945 */ /* 0x000fe40003800000 */
[----:B------:R-:W-:Y:S01]  /*27a0*/  FMUL R2, R2, R155 ;  /* 0x0000009b02027220 */ /* 0x000fe20000400000 */
[----:B------:R-:W-:-:S03]  /*27b0*/  ISETP.GT.AND P2, PT, R3, RZ, P1 ;  /* 0x000000ff0300720c */ /* 0x000fc60000f44270 */
[----:B------:R-:W-:-:S05]  /*27c0*/  FFMA R2, R27, R154, R2 ;  /* 0x0000009a1b027223 */ /* 0x000fca0000000002 */
[----:B------:R-:W-:-:S05]  /*27d0*/  F2FP.BF16.F32.PACK_AB R2, RZ, R2 ;  /* 0x00000002ff02723e */ /* 0x000fca00000010ff */
[----:B------:R3:W-:Y:S01]  /*27e0*/  @P0 STG.E.U16 desc[UR36][R10.64+0x2], R2 ;  /* 0x000002020a000986 */ /* 0x0007e2000c101524 */
[----:B------:R-:W-:Y:S05]  /*27f0*/  @!P2 BRA `(.L_x_44) ;  /* 0x000000000004a947 */ /* 0x000fea0003800000 */
[----:B------:R4:W5:Y:S02]  /*2800*/  LDG.E.LTC128B.U16 R19, desc[UR36][R6.64+0x10] ;  /* 0x0000102406137981 */ /* 0x000964000c1e1520 */
.L_x_44:
[----:B------:R-:W-:Y:S05]  /*2810*/  BSYNC B1 ;  /* 0x0000000000017941 */ /* 0x000fea0003800000 */
.L_x_43:
[----:B---3-5:R-:W-:Y:S01]  /*2820*/  IMAD.U32 R2, R19, 0x10000, RZ ;  /* 0x0001000013027824 */ /* 0x028fe200078e00ff */
[----:B------:R-:W-:Y:S01]  /*2830*/  ISETP.GT.AND P0, PT, R0, 0x9, PT ;  /* 0x000000090000780c */ /* 0x000fe20003f04270 */
[----:B------:R-:W-:Y:S02]  /*2840*/  BSSY B1, `(.L_x_45) ;  /* 0x0000008000017945 */ /* 0x000fe40003800000 */
[----:B0-----:R-:W-:Y:S01]  /*2850*/  FMUL R13, R2, R155 ;  /* 0x0000009b020d7220 */ /* 0x001fe20000400000 */
[----:B------:R-:W-:-:S03]  /*2860*/  ISETP.GT.AND P3, PT, R3, RZ, P0 ;  /* 0x000000ff0300720c */ /* 0x000fc60000764270 */
[----:B------:R-:W-:-:S05]  /*2870*/  FFMA R13, R28, R154, R13 ;  /* 0x0000009a1c0d7223 */ /* 0x000fca000000000d */
[----:B------:R-:W-:-:S05]  /*2880*/  F2FP.BF16.F32.PACK_AB R13, RZ, R13 ;  /* 0x0000000dff0d723e */ /* 0x000fca00000010ff */
[----:B------:R0:W-:Y:S01]  /*2890*/  @P2 STG.E.U16 desc[UR36][R4.64+0x10], R13 ;  /* 0x0000100d04002986 */ /* 0x0001e2000c101524 */
[----:B------:R-:W-:Y:S05]  /*28a0*/  @!P3 BRA `(.L_x_46) ;  /* 0x000000000004b947 */ /* 0x000fea0003800000 */
[----:B------:R3:W5:Y:S02]  /*28b0*/  LDG.E.LTC128B.U16 R19, desc[UR36][R6.64+0x12] ;  /* 0x0000122406137981 */ /* 0x000764000c1e1520 */
.L_x_46:
[----:B------:R-:W-:Y:S05]  /*28c0*/  BSYNC B1 ;  /* 0x0000000000017941 */ /* 0x000fea0003800000 */
.L_x_45:
[----:B-----5:R-:W-:Y:S01]  /*28d0*/  IMAD.U32 R2, R19, 0x10000, RZ ;  /* 0x0001000013027824 */ /* 0x020fe200078e00ff */
[----:B------:R-:W-:Y:S01]  /*28e0*/  ISETP.GT.AND P1, PT, R3, 0x8, P1 ;  /* 0x000000080300780c */ /* 0x000fe20000f24270 */
[----:B------:R-:W-:Y:S02]  /*28f0*/  BSSY B1, `(.L_x_47) ;  /* 0x0000007000017945 */ /* 0x000fe40003800000 */
[----:B------:R-:W-:-:S04]  /*2900*/  FMUL R2, R2, R155 ;  /* 0x0000009b02027220 */ /* 0x000fc80000400000 */
[----:B------:R-:W-:-:S05]  /*2910*/  FFMA R2, R29, R154, R2 ;  /* 0x0000009a1d027223 */ /* 0x000fca0000000002 */
[----:B------:R-:W-:-:S05]  /*2920*/  F2FP.BF16.F32.PACK_AB R2, RZ, R2 ;  /* 0x00000002ff02723e */ /* 0x000fca00000010ff */
[----:B------:R0:W-:Y:S01]  /*2930*/  @P3 STG.E.U16 desc[UR36][R4.64+0x12], R2 ;  /* 0x0000120204003986 */ /* 0x0001e2000c101524 */
[----:B------:R-:W-:Y:S05]  /*2940*/  @!P1 BRA `(.L_x_48) ;  /* 0x0000000000049947 */ /* 0x000fea0003800000 */
[----:B------:R0:W5:Y:S02]  /*2950*/  LDG.E.LTC128B.U16 R19, desc[UR36][R8.64+0x10] ;  /* 0x0000102408137981 */ /* 0x000164000c1e1520 */
.L_x_48:
[----:B------:R-:W-:Y:S05]  /*2960*/  BSYNC B1 ;  /* 0x0000000000017941 */ /* 0x000fea0003800000 */
.L_x_47:
[----:B0----5:R-:W-:Y:S01]  /*2970*/  IMAD.U32 R2, R19, 0x10000, RZ ;  /* 0x0001000013027824 */ /* 0x021fe200078e00ff */
        /* <DEDUP_REMOVED lines=8> */
.L_x_50:
[----:B------:R-:W-:Y:S05]  /*2a00*/  BSYNC B1 ;  /* 0x0000000000017941 */ /* 0x000fea0003800000 */
.L_x_49:
        /* <DEDUP_REMOVED lines=10> */
.L_x_52:
[----:B------:R-:W-:Y:S05]  /*2ab0*/  BSYNC B1 ;  /* 0x0000000000017941 */ /* 0x000fea0003800000 */
.L_x_51:
[----:B0----5:R-:W-:Y:S01]  /*2ac0*/  IMAD.U32 R2, R19, 0x10000, RZ ;  /* 0x0001000013027824 */ /* 0x021fe200078e00ff */
        /* <DEDUP_REMOVED lines=9> */
.L_x_54:
[----:B------:R-:W-:Y:S05]  /*2b60*/  BSYNC B1 ;  /* 0x0000000000017941 */ /* 0x000fea0003800000 */
.L_x_53:
        /* <DEDUP_REMOVED lines=9> */
.L_x_56:
[----:B------:R-:W-:Y:S05]  /*2c00*/  BSYNC B1 ;  /* 0x0000000000017941 */ /* 0x000fea0003800000 */
.L_x_55:
        /* <DEDUP_REMOVED lines=9> */
.L_x_58:
[----:B------:R-:W-:Y:S05]  /*2ca0*/  BSYNC B1 ;  /* 0x0000000000017941 */ /* 0x000fea0003800000 */
.L_x_57:
        /* <DEDUP_REMOVED lines=10> */
.L_x_60:
[----:B------:R-:W-:Y:S05]  /*2d50*/  BSYNC B1 ;  /* 0x0000000000017941 */ /* 0x000fea0003800000 */
.L_x_59:
        /* <DEDUP_REMOVED lines=10> */
.L_x_62:
[----:B------:R-:W-:Y:S05]  /*2e00*/  BSYNC B1 ;  /* 0x0000000000017941 */ /* 0x000fea0003800000 */
.L_x_61:
        /* <DEDUP_REMOVED lines=9> */
.L_x_64:
[----:B------:R-:W-:Y:S05]  /*2ea0*/  BSYNC B1 ;  /* 0x0000000000017941 */ /* 0x000fea0003800000 */
.L_x_63:
        /* <DEDUP_REMOVED lines=9> */
.L_x_66:
[----:B------:R-:W-:Y:S05]  /*2f40*/  BSYNC B1 ;  /* 0x0000000000017941 */ /* 0x000fea0003800000 */
.L_x_65:
        /* <DEDUP_REMOVED lines=10> */
.L_x_68:
[----:B------:R-:W-:Y:S05]  /*2ff0*/  BSYNC B1 ;  /* 0x0000000000017941 */ /* 0x000fea0003800000 */
.L_x_67:
        /* <DEDUP_REMOVED lines=10> */
.L_x_70:
[----:B------:R-:W-:Y:S05]  /*30a0*/  BSYNC B1 ;  /* 0x0000000000017941 */ /* 0x000fea0003800000 */
.L_x_69:
        /* <DEDUP_REMOVED lines=9> */
.L_x_72:
[----:B------:R-:W-:Y:S05]  /*3140*/  BSYNC B1 ;  /* 0x0000000000017941 */ /* 0x000fea0003800000 */
.L_x_71:
        /* <DEDUP_REMOVED lines=9> */
.L_x_74:
[----:B------:R-:W-:Y:S05]  /*31e0*/  BSYNC B1 ;  /* 0x0000000000017941 */ /* 0x000fea0003800000 */
.L_x_73:
        /* <DEDUP_REMOVED lines=10> */
.L_x_76:
[----:B------:R-:W-:Y:S05]  /*3290*/  BSYNC B1 ;  /* 0x0000000000017941 */ /* 0x000fea0003800000 */
.L_x_75:
        /* <DEDUP_REMOVED lines=10> */
.L_x_78:
[----:B------:R-:W-:Y:S05]  /*3340*/  BSYNC B1 ;  /* 0x0000000000017941 */ /* 0x000fea0003800000 */
.L_x_77:
        /* <DEDUP_REMOVED lines=9> */
.L_x_80:
[----:B------:R-:W-:Y:S05]  /*33e0*/  BSYNC B1 ;  /* 0x0000000000017941 */ /* 0x000fea0003800000 */
.L_x_79:
        /* <DEDUP_REMOVED lines=9> */
.L_x_82:
[----:B------:R-:W-:Y:S05]  /*3480*/  BSYNC B1 ;  /* 0x0000000000017941 */ /* 0x000fea0003800000 */
.L_x_81:
        /* <DEDUP_REMOVED lines=10> */
.L_x_84:
[----:B------:R-:W-:Y:S05]  /*3530*/  BSYNC B1 ;  /* 0x0000000000017941 */ /* 0x000fea0003800000 */
.L_x_83:
        /* <DEDUP_REMOVED lines=10> */
.L_x_86:
[----:B------:R-:W-:Y:S05]  /*35e0*/  BSYNC B1 ;  /* 0x0000000000017941 */ /* 0x000fea0003800000 */
.L_x_85:
        /* <DEDUP_REMOVED lines=9> */
.L_x_88:
[----:B------:R-:W-:Y:S05]  /*3680*/  BSYNC B1 ;  /* 0x0000000000017941 */ /* 0x000fea0003800000 */
.L_x_87:
        /* <DEDUP_REMOVED lines=9> */
.L_x_90:
[----:B------:R-:W-:Y:S05]  /*3720*/  BSYNC B1 ;  /* 0x0000000000017941 */ /* 0x000fea0003800000 */
.L_x_89:
        /* <DEDUP_REMOVED lines=10> */
.L_x_92:
[----:B------:R-:W-:Y:S05]  /*37d0*/  BSYNC B1 ;  /* 0x0000000000017941 */ /* 0x000fea0003800000 */
.L_x_91:
        /* <DEDUP_REMOVED lines=10> */
.L_x_94:
[----:B------:R-:W-:Y:S05]  /*3880*/  BSYNC B1 ;  /* 0x0000000000017941 */ /* 0x000fea0003800000 */
.L_x_93:
        /* <DEDUP_REMOVED lines=9> */
.L_x_96:
[----:B------:R-:W-:Y:S05]  /*3920*/  BSYNC B1 ;  /* 0x0000000000017941 */ /* 0x000fea0003800000 */
.L_x_95:
        /* <DEDUP_REMOVED lines=9> */
.L_x_98:
[----:B------:R-:W-:Y:S05]  /*39c0*/  BSYNC B1 ;  /* 0x0000000000017941 */ /* 0x000fea0003800000 */
.L_x_97:
        /* <DEDUP_REMOVED lines=10> */
.L_x_100:
[----:B------:R-:W-:Y:S05]  /*3a70*/  BSYNC B1 ;  /* 0x0000000000017941 */ /* 0x000fea0003800000 */
.L_x_99:
        /* <DEDUP_REMOVED lines=10> */
.L_x_102:
[----:B------:R-:W-:Y:S05]  /*3b20*/  BSYNC B1 ;  /* 0x0000000000017941 */ /* 0x000fea0003800000 */
.L_x_101:
        /* <DEDUP_REMOVED lines=9> */
.L_x_104:
[----:B------:R-:W-:Y:S05]  /*3bc0*/  BSYNC B1 ;  /* 0x0000000000017941 */ /* 0x000fea0003800000 */
.L_x_103:
        /* <DEDUP_REMOVED lines=9> */
.L_x_106:
[----:B------:R-:W-:Y:S05]  /*3c60*/  BSYNC B1 ;  /* 0x0000000000017941 */ /* 0x000fea0003800000 */
.L_x_105:
        /* <DEDUP_REMOVED lines=10> */
.L_x_108:
[----:B------:R-:W-:Y:S05]  /*3d10*/  BSYNC B1 ;  /* 0x0000000000017941 */ /* 0x000fea0003800000 */
.L_x_107:
        /* <DEDUP_REMOVED lines=10> */
.L_x_110:
[----:B------:R-:W-:Y:S05]  /*3dc0*/  BSYNC B1 ;  /* 0x0000000000017941 */ /* 0x000fea0003800000 */
.L_x_109:
        /* <DEDUP_REMOVED lines=9> */
.L_x_112:
[----:B------:R-:W-:Y:S05]  /*3e60*/  BSYNC B1 ;  /* 0x0000000000017941 */ /* 0x000fea0003800000 */
.L_x_111:
        /* <DEDUP_REMOVED lines=9> */
.L_x_114:
[----:B------:R-:W-:Y:S05]  /*3f00*/  BSYNC B1 ;  /* 0x0000000000017941 */ /* 0x000fea0003800000 */
.L_x_113:
        /* <DEDUP_REMOVED lines=10> */
.L_x_116:
[----:B------:R-:W-:Y:S05]  /*3fb0*/  BSYNC B1 ;  /* 0x0000000000017941 */ /* 0x000fea0003800000 */
.L_x_115:
        /* <DEDUP_REMOVED lines=10> */
.L_x_118:
[----:B------:R-:W-:Y:S05]  /*4060*/  BSYNC B1 ;  /* 0x0000000000017941 */ /* 0x000fea0003800000 */
.L_x_117:
        /* <DEDUP_REMOVED lines=9> */
.L_x_120:
[----:B------:R-:W-:Y:S05]  /*4100*/  BSYNC B1 ;  /* 0x0000000000017941 */ /* 0x000fea0003800000 */
.L_x_119:
        /* <DEDUP_REMOVED lines=9> */
.L_x_122:
[----:B------:R-:W-:Y:S05]  /*41a0*/  BSYNC B1 ;  /* 0x0000000000017941 */ /* 0x000fea0003800000 */
.L_x_121:
        /* <DEDUP_REMOVED lines=10> */
.L_x_124:
[----:B------:R-:W-:Y:S05]  /*4250*/  BSYNC B1 ;  /* 0x0000000000017941 */ /* 0x000fea0003800000 */
.L_x_123:
        /* <DEDUP_REMOVED lines=10> */
.L_x_126:
[----:B------:R-:W-:Y:S05]  /*4300*/  BSYNC B1 ;  /* 0x0000000000017941 */ /* 0x000fea0003800000 */
.L_x_125:
        /* <DEDUP_REMOVED lines=9> */
.L_x_128:
[----:B------:R-:W-:Y:S05]  /*43a0*/  BSYNC B1 ;  /* 0x0000000000017941 */ /* 0x000fea0003800000 */
.L_x_127:
        /* <DEDUP_REMOVED lines=9> */
.L_x_130:
[----:B------:R-:W-:Y:S05]  /*4440*/  BSYNC B1 ;  /* 0x0000000000017941 */ /* 0x000fea0003800000 */
.L_x_129:
        /* <DEDUP_REMOVED lines=10> */
.L_x_132:
[----:B------:R-:W-:Y:S05]  /*44f0*/  BSYNC B1 ;  /* 0x0000000000017941 */ /* 0x000fea0003800000 */
.L_x_131:
        /* <DEDUP_REMOVED lines=10> */
.L_x_134:
[----:B------:R-:W-:Y:S05]  /*45a0*/  BSYNC B1 ;  /* 0x0000000000017941 */ /* 0x000fea0003800000 */
.L_x_133:
        /* <DEDUP_REMOVED lines=9> */
.L_x_136:
[----:B------:R-:W-:Y:S05]  /*4640*/  BSYNC B1 ;  /* 0x0000000000017941 */ /* 0x000fea0003800000 */
.L_x_135:
        /* <DEDUP_REMOVED lines=9> */
.L_x_138:
[----:B------:R-:W-:Y:S05]  /*46e0*/  BSYNC B1 ;  /* 0x0000000000017941 */ /* 0x000fea0003800000 */
.L_x_137:
        /* <DEDUP_REMOVED lines=10> */
.L_x_140:
[----:B------:R-:W-:Y:S05]  /*4790*/  BSYNC B1 ;  /* 0x0000000000017941 */ /* 0x000fea0003800000 */
.L_x_139:
        /* <DEDUP_REMOVED lines=10> */
.L_x_142:
[----:B------:R-:W-:Y:S05]  /*4840*/  BSYNC B1 ;  /* 0x0000000000017941 */ /* 0x000fea0003800000 */
.L_x_141:
        /* <DEDUP_REMOVED lines=9> */
.L_x_144:
[----:B------:R-:W-:Y:S05]  /*48e0*/  BSYNC B1 ;  /* 0x0000000000017941 */ /* 0x000fea0003800000 */
.L_x_143:
        /* <DEDUP_REMOVED lines=9> */
.L_x_146:
[----:B------:R-:W-:Y:S05]  /*4980*/  BSYNC B1 ;  /* 0x0000000000017941 */ /* 0x000fea0003800000 */
.L_x_145:
        /* <DEDUP_REMOVED lines=10> */
.L_x_148:
[----:B------:R-:W-:Y:S05]  /*4a30*/  BSYNC B1 ;  /* 0x0000000000017941 */ /* 0x000fea0003800000 */
.L_x_147:
        /* <DEDUP_REMOVED lines=10> */
.L_x_150:
[----:B------:R-:W-:Y:S05]  /*4ae0*/  BSYNC B1 ;  /* 0x0000000000017941 */ /* 0x000fea0003800000 */
.L_x_149:
        /* <DEDUP_REMOVED lines=9> */
.L_x_152:
[----:B------:R-:W-:Y:S05]  /*4b80*/  BSYNC B1 ;  /* 0x0000000000017941 */ /* 0x000fea0003800000 */
.L_x_151:
        /* <DEDUP_REMOVED lines=9> */
.L_x_154:
[----:B------:R-:W-:Y:S05]  /*4c20*/  BSYNC B1 ;  /* 0x0000000000017941 */ /* 0x000fea0003800000 */
.L_x_153:
        /* <DEDUP_REMOVED lines=10> */
.L_x_156:
[----:B------:R-:W-:Y:S05]  /*4cd0*/  BSYNC B1 ;  /* 0x0000000000017941 */ /* 0x000fea0003800000 */
.L_x_155:
        /* <DEDUP_REMOVED lines=10> */
.L_x_158:
[----:B------:R-:W-:Y:S05]  /*4d80*/  BSYNC B1 ;  /* 0x0000000000017941 */ /* 0x000fea0003800000 */
.L_x_157:
        /* <DEDUP_REMOVED lines=9> */
.L_x_160:
[----:B------:R-:W-:Y:S05]  /*4e20*/  BSYNC B1 ;  /* 0x0000000000017941 */ /* 0x000fea0003800000 */
.L_x_159:
        /* <DEDUP_REMOVED lines=9> */
.L_x_162:
[----:B------:R-:W-:Y:S05]  /*4ec0*/  BSYNC B1 ;  /* 0x0000000000017941 */ /* 0x000fea0003800000 */
.L_x_161:
        /* <DEDUP_REMOVED lines=10> */
.L_x_164:
[----:B------:R-:W-:Y:S05]  /*4f70*/  BSYNC B1 ;  /* 0x0000000000017941 */ /* 0x000fea0003800000 */
.L_x_163:
        /* <DEDUP_REMOVED lines=10> */
.L_x_166:
[----:B------:R-:W-:Y:S05]  /*5020*/  BSYNC B1 ;  /* 0x0000000000017941 */ /* 0x000fea0003800000 */
.L_x_165:
        /* <DEDUP_REMOVED lines=9> */
.L_x_168:
[----:B------:R-:W-:Y:S05]  /*50c0*/  BSYNC B1 ;  /* 0x0000000000017941 */ /* 0x000fea0003800000 */
.L_x_167:
        /* <DEDUP_REMOVED lines=9> */
.L_x_170:
[----:B------:R-:W-:Y:S05]  /*5160*/  BSYNC B1 ;  /* 0x0000000000017941 */ /* 0x000fea0003800000 */
.L_x_169:
        /* <DEDUP_REMOVED lines=10> */
.L_x_172:
[----:B------:R-:W-:Y:S05]  /*5210*/  BSYNC B1 ;  /* 0x0000000000017941 */ /* 0x000fea0003800000 */
.L_x_171:
        /* <DEDUP_REMOVED lines=10> */
.L_x_174:
[----:B------:R-:W-:Y:S05]  /*52c0*/  BSYNC B1 ;  /* 0x0000000000017941 */ /* 0x000fea0003800000 */
.L_x_173:
        /* <DEDUP_REMOVED lines=9> */
.L_x_176:
[----:B------:R-:W-:Y:S05]  /*5360*/  BSYNC B1 ;  /* 0x0000000000017941 */ /* 0x000fea0003800000 */
.L_x_175:
        /* <DEDUP_REMOVED lines=9> */
.L_x_178:
[----:B------:R-:W-:Y:S05]  /*5400*/  BSYNC B1 ;  /* 0x0000000000017941 */ /* 0x000fea0003800000 */
.L_x_177:
        /* <DEDUP_REMOVED lines=10> */
.L_x_180:
[----:B------:R-:W-:Y:S05]  /*54b0*/  BSYNC B1 ;  /* 0x0000000000017941 */ /* 0x000fea0003800000 */
.L_x_179:
        /* <DEDUP_REMOVED lines=10> */
.L_x_182:
[----:B------:R-:W-:Y:S05]  /*5560*/  BSYNC B1 ;  /* 0x0000000000017941 */ /* 0x000fea0003800000 */
.L_x_181:
        /* <DEDUP_REMOVED lines=9> */
.L_x_184:
[----:B------:R-:W-:Y:S05]  /*5600*/  BSYNC B1 ;  /* 0x0000000000017941 */ /* 0x000fea0003800000 */
.L_x_183:
        /* <DEDUP_REMOVED lines=9> */
.L_x_186:
[----:B------:R-:W-:Y:S05]  /*56a0*/  BSYNC B1 ;  /* 0x0000000000017941 */ /* 0x000fea0003800000 */
.L_x_185:
        /* <DEDUP_REMOVED lines=10> */
.L_x_188:
[----:B------:R-:W-:Y:S05]  /*5750*/  BSYNC B1 ;  /* 0x0000000000017941 */ /* 0x000fea0003800000 */
.L_x_187:
        /* <DEDUP_REMOVED lines=10> */
.L_x_190:
[----:B------:R-:W-:Y:S05]  /*5800*/  BSYNC B1 ;  /* 0x0000000000017941 */ /* 0x000fea0003800000 */
.L_x_189:
        /* <DEDUP_REMOVED lines=9> */
.L_x_192:
[----:B------:R-:W-:Y:S05]  /*58a0*/  BSYNC B1 ;  /* 0x0000000000017941 */ /* 0x000fea0003800000 */
.L_x_191:
        /* <DEDUP_REMOVED lines=9> */
.L_x_194:
[----:B------:R-:W-:Y:S05]  /*5940*/  BSYNC B1 ;  /* 0x0000000000017941 */ /* 0x000fea0003800000 */
.L_x_193:
        /* <DEDUP_REMOVED lines=10> */
.L_x_196:
[----:B------:R-:W-:Y:S05]  /*59f0*/  BSYNC B1 ;  /* 0x0000000000017941 */ /* 0x000fea0003800000 */
.L_x_195:
        /* <DEDUP_REMOVED lines=10> */
.L_x_198:
[----:B------:R-:W-:Y:S05]  /*5aa0*/  BSYNC B1 ;  /* 0x0000000000017941 */ /* 0x000fea0003800000 */
.L_x_197:
        /* <DEDUP_REMOVED lines=9> */
.L_x_200:
[----:B------:R-:W-:Y:S05]  /*5b40*/  BSYNC B1 ;  /* 0x0000000000017941 */ /* 0x000fea0003800000 */
.L_x_199:
        /* <DEDUP_REMOVED lines=9> */
.L_x_202:
[----:B------:R-:W-:Y:S05]  /*5be0*/  BSYNC B1 ;  /* 0x0000000000017941 */ /* 0x000fea0003800000 */
.L_x_201:
        /* <DEDUP_REMOVED lines=10> */
.L_x_204:
[----:B------:R-:W-:Y:S05]  /*5c90*/  BSYNC B1 ;  /* 0x0000000000017941 */ /* 0x000fea0003800000 */
.L_x_203:
        /* <DEDUP_REMOVED lines=10> */
.L_x_206:
[----:B------:R-:W-:Y:S05]  /*5d40*/  BSYNC B1 ;  /* 0x0000000000017941 */ /* 0x000fea0003800000 */
.L_x_205:
        /* <DEDUP_REMOVED lines=9> */
.L_x_208:
[----:B------:R-:W-:Y:S05]  /*5de0*/  BSYNC B1 ;  /* 0x0000000000017941 */ /* 0x000fea0003800000 */
.L_x_207:
        /* <DEDUP_REMOVED lines=9> */
.L_x_210:
[----:B------:R-:W-:Y:S05]  /*5e80*/  BSYNC B1 ;  /* 0x0000000000017941 */ /* 0x000fea0003800000 */
.L_x_209:
        /* <DEDUP_REMOVED lines=10> */
.L_x_212:
[----:B------:R-:W-:Y:S05]  /*5f30*/  BSYNC B1 ;  /* 0x0000000000017941 */ /* 0x000fea0003800000 */
.L_x_211:
        /* <DEDUP_REMOVED lines=10> */
.L_x_214:
[----:B------:R-:W-:Y:S05]  /*5fe0*/  BSYNC B1 ;  /* 0x0000000000017941 */ /* 0x000fea0003800000 */
.L_x_213:
        /* <DEDUP_REMOVED lines=9> */
.L_x_216:
[----:B------:R-:W-:Y:S05]  /*6080*/  BSYNC B1 ;  /* 0x0000000000017941 */ /* 0x000fea0003800000 */
.L_x_215:
        /* <DEDUP_REMOVED lines=9> */
.L_x_218:
[----:B------:R-:W-:Y:S05]  /*6120*/  BSYNC B1 ;  /* 0x0000000000017941 */ /* 0x000fea0003800000 */
.L_x_217:
        /* <DEDUP_REMOVED lines=10> */
.L_x_220:
[----:B------:R-:W-:Y:S05]  /*61d0*/  BSYNC B1 ;  /* 0x0000000000017941 */ /* 0x000fea0003800000 */
.L_x_219:
        /* <DEDUP_REMOVED lines=10> */
.L_x_222:
[----:B------:R-:W-:Y:S05]  /*6280*/  BSYNC B1 ;  /* 0x0000000000017941 */ /* 0x000fea0003800000 */
.L_x_221:
        /* <DEDUP_REMOVED lines=9> */
.L_x_224:
[----:B------:R-:W-:Y:S05]  /*6320*/  BSYNC B1 ;  /* 0x0000000000017941 */ /* 0x000fea0003800000 */
.L_x_223:
        /* <DEDUP_REMOVED lines=9> */
.L_x_226:
[----:B------:R-:W-:Y:S05]  /*63c0*/  BSYNC B1 ;  /* 0x0000000000017941 */ /* 0x000fea0003800000 */
.L_x_225:
        /* <DEDUP_REMOVED lines=10> */
.L_x_228:
[----:B------:R-:W-:Y:S05]  /*6470*/  BSYNC B1 ;  /* 0x0000000000017941 */ /* 0x000fea0003800000 */
.L_x_227:
        /* <DEDUP_REMOVED lines=10> */
.L_x_230:
[----:B------:R-:W-:Y:S05]  /*6520*/  BSYNC B1 ;  /* 0x0000000000017941 */ /* 0x000fea0003800000 */
.L_x_229:
        /* <DEDUP_REMOVED lines=9> */
.L_x_232:
[----:B------:R-:W-:Y:S05]  /*65c0*/  BSYNC B1 ;  /* 0x0000000000017941 */ /* 0x000fea0003800000 */
.L_x_231:
        /* <DEDUP_REMOVED lines=9> */
.L_x_234:
[----:B------:R-:W-:Y:S05]  /*6660*/  BSYNC B1 ;  /* 0x0000000000017941 */ /* 0x000fea0003800000 */
.L_x_233:
        /* <DEDUP_REMOVED lines=10> */
.L_x_236:
[----:B------:R-:W-:Y:S05]  /*6710*/  BSYNC B1 ;  /* 0x0000000000017941 */ /* 0x000fea0003800000 */
.L_x_235:
        /* <DEDUP_REMOVED lines=10> */
.L_x_238:
[----:B------:R-:W-:Y:S05]  /*67c0*/  BSYNC B1 ;  /* 0x0000000000017941 */ /* 0x000fea0003800000 */
.L_x_237:
        /* <DEDUP_REMOVED lines=9> */
.L_x_240:
[----:B------:R-:W-:Y:S05]  /*6860*/  BSYNC B1 ;  /* 0x0000000000017941 */ /* 0x000fea0003800000 */
.L_x_239:
        /* <DEDUP_REMOVED lines=9> */
.L_x_242:
[----:B------:R-:W-:Y:S05]  /*6900*/  BSYNC B1 ;  /* 0x0000000000017941 */ /* 0x000fea0003800000 */
.L_x_241:
        /* <DEDUP_REMOVED lines=10> */
.L_x_244:
[----:B------:R-:W-:Y:S05]  /*69b0*/  BSYNC B1 ;  /* 0x0000000000017941 */ /* 0x000fea0003800000 */
.L_x_243:
        /* <DEDUP_REMOVED lines=10> */
.L_x_246:
[----:B------:R-:W-:Y:S05]  /*6a60*/  BSYNC B1 ;  /* 0x0000000000017941 */ /* 0x000fea0003800000 */
.L_x_245:
        /* <DEDUP_REMOVED lines=9> */
.L_x_248:
[----:B------:R-:W-:Y:S05]  /*6b00*/  BSYNC B1 ;  /* 0x0000000000017941 */ /* 0x000fea0003800000 */
.L_x_247:
        /* <DEDUP_REMOVED lines=9> */
.L_x_250:
[----:B------:R-:W-:Y:S05]  /*6ba0*/  BSYNC B1 ;  /* 0x0000000000017941 */ /* 0x000fea0003800000 */
.L_x_249:
        /* <DEDUP_REMOVED lines=10> */
.L_x_252:
[----:B------:R-:W-:Y:S05]  /*6c50*/  BSYNC B1 ;  /* 0x0000000000017941 */ /* 0x000fea0003800000 */
.L_x_251:
        /* <DEDUP_REMOVED lines=10> */
.L_x_254:
[----:B------:R-:W-:Y:S05]  /*6d00*/  BSYNC B1 ;  /* 0x0000000000017941 */ /* 0x000fea0003800000 */
.L_x_253:
        /* <DEDUP_REMOVED lines=9> */
.L_x_256:
[----:B------:R-:W-:Y:S05]  /*6da0*/  BSYNC B1 ;  /* 0x0000000000017941 */ /* 0x000fea0003800000 */
.L_x_255:
        /* <DEDUP_REMOVED lines=9> */
.L_x_258:
[----:B------:R-:W-:Y:S05]  /*6e40*/  BSYNC B1 ;  /* 0x0000000000017941 */ /* 0x000fea0003800000 */
.L_x_257:
        /* <DEDUP_REMOVED lines=10> */
.L_x_260:
[----:B------:R-:W-:Y:S05]  /*6ef0*/  BSYNC B1 ;  /* 0x0000000000017941 */ /* 0x000fea0003800000 */
.L_x_259:
        /* <DEDUP_REMOVED lines=10> */
.L_x_262:
[----:B------:R-:W-:Y:S05]  /*6fa0*/  BSYNC B1 ;  /* 0x0000000000017941 */ /* 0x000fea0003800000 */
.L_x_261:
        /* <DEDUP_REMOVED lines=9> */
.L_x_264:
[----:B------:R-:W-:Y:S05]  /*7040*/  BSYNC B1 ;  /* 0x0000000000017941 */ /* 0x000fea0003800000 */
.L_x_263:
        /* <DEDUP_REMOVED lines=9> */
.L_x_266:
[----:B------:R-:W-:Y:S05]  /*70e0*/  BSYNC B1 ;  /* 0x0000000000017941 */ /* 0x000fea0003800000 */
.L_x_265:
        /* <DEDUP_REMOVED lines=10> */
.L_x_268:
[----:B------:R-:W-:Y:S05]  /*7190*/  BSYNC B1 ;  /* 0x0000000000017941 */ /* 0x000fea0003800000 */
.L_x_267:
        /* <DEDUP_REMOVED lines=10> */
.L_x_270:
[----:B------:R-:W-:Y:S05]  /*7240*/  BSYNC B1 ;  /* 0x0000000000017941 */ /* 0x000fea0003800000 */
.L_x_269:
        /* <DEDUP_REMOVED lines=9> */
.L_x_272:
[----:B------:R-:W-:Y:S05]  /*72e0*/  BSYNC B1 ;  /* 0x0000000000017941 */ /* 0x000fea0003800000 */
.L_x_271:
        /* <DEDUP_REMOVED lines=9> */
.L_x_274:
[----:B------:R-:W-:Y:S05]  /*7380*/  BSYNC B1 ;  /* 0x0000000000017941 */ /* 0x000fea0003800000 */
.L_x_273:
        /* <DEDUP_REMOVED lines=10> */
.L_x_276:
[----:B------:R-:W-:Y:S05]  /*7430*/  BSYNC B1 ;  /* 0x0000000000017941 */ /* 0x000fea0003800000 */
.L_x_275:
        /* <DEDUP_REMOVED lines=10> */
.L_x_278:
[----:B------:R-:W-:Y:S05]  /*74e0*/  BSYNC B1 ;  /* 0x0000000000017941 */ /* 0x000fea0003800000 */
.L_x_277:
        /* <DEDUP_REMOVED lines=9> */
.L_x_280:
[----:B------:R-:W-:Y:S05]  /*7580*/  BSYNC B1 ;  /* 0x0000000000017941 */ /* 0x000fea0003800000 */
.L_x_279:
        /* <DEDUP_REMOVED lines=9> */
.L_x_282:
[----:B------:R-:W-:Y:S05]  /*7620*/  BSYNC B1 ;  /* 0x0000000000017941 */ /* 0x000fea0003800000 */
.L_x_281:
        /* <DEDUP_REMOVED lines=10> */
.L_x_284:
[----:B------:R-:W-:Y:S05]  /*76d0*/  BSYNC B1 ;  /* 0x0000000000017941 */ /* 0x000fea0003800000 */
.L_x_283:
        /* <DEDUP_REMOVED lines=10> */
.L_x_286:
[----:B------:R-:W-:Y:S05]  /*7780*/  BSYNC B1 ;  /* 0x0000000000017941 */ /* 0x000fea0003800000 */
.L_x_285:
        /* <DEDUP_REMOVED lines=9> */
.L_x_288:
[----:B------:R-:W-:Y:S05]  /*7820*/  BSYNC B1 ;  /* 0x0000000000017941 */ /* 0x000fea0003800000 */
.L_x_287:
[----:B0----5:R-:W-:Y:S01]  /*7830*/  IMAD.U32 R0, R19, 0x10000, RZ ;  /* 0x0001000013007824 */ /* 0x021fe200078e00ff */
[----:B------:R-:W-:Y:S01]  /*7840*/  ISETP.GT.AND P0, PT, R3, 0x8, P0 ;  /* 0x000000080300780c */ /* 0x000fe20000704270 */
[----:B------:R-:W-:Y:S01]  /*7850*/  @P1 IMAD.MOV.U32 R4, RZ, RZ, R10 ;  /* 0x000000ffff041224 */ /* 0x000fe200078e000a */
[----:B------:R-:W-:Y:S01]  /*7860*/  BSSY B1, `(.L_x_289) ;  /* 0x0000009000017945 */ /* 0x000fe20003800000 */
[----:B------:R-:W-:-:S04]  /*7870*/  FMUL R5, R0, R155 ;  /* 0x0000009b00057220 */ /* 0x000fc80000400000 */
[----:B------:R-:W-:-:S05]  /*7880*/  FFMA R5, R150, R154, R5 ;  /* 0x0000009a96057223 */ /* 0x000fca0000000005 */
[----:B------:R-:W-:-:S04]  /*7890*/  F2FP.BF16.F32.PACK_AB R5, RZ, R5 ;  /* 0x00000005ff05723e */ /* 0x000fc800000010ff */
[----:B------:R-:W-:Y:S01]  /*78a0*/  PRMT R2, R5, 0x7610, R2 ;  /* 0x0000761005027816 */ /* 0x000fe20000000002 */
[----:B------:R-:W-:-:S05]  /*78b0*/  @P1 IMAD.MOV.U32 R5, RZ, RZ, R11 ;  /* 0x000000ffff051224 */ /* 0x000fca00078e000b */
[----:B------:R0:W-:Y:S01]  /*78c0*/  @P1 STG.E.U16 desc[UR36][R4.64+0x1f0], R2 ;  /* 0x0001f00204001986 */ /* 0x0001e2000c101524 */
[----:B------:R-:W-:Y:S05]  /*78d0*/  @!P0 BRA `(.L_x_290) ;  /* 0x0000000000048947 */ /* 0x000fea0003800000 */
[----:B------:R0:W5:Y:S02]  /*78e0*/  LDG.E.LTC128B.U16 R19, desc[UR36][R8.64+0x1f2] ;  /* 0x0001f22408137981 */ /* 0x000164000c1e1520 */
.L_x_290:
[----:B------:R-:W-:Y:S05]  /*78f0*/  BSYNC B1 ;  /* 0x0000000000017941 */ /* 0x000fea0003800000 */
.L_x_289:
[----:B------:R-:W-:Y:S05]  /*7900*/  @!P0 BRA `(.L_x_291) ;  /* 0x0000002400488947 */ /* 0x000fea0003800000 */
[----:B-----5:R-:W-:-:S04]  /*7910*/  IMAD.U32 R0, R19, 0x10000, RZ ;  /* 0x0001000013007824 */ /* 0x020fc800078e00ff */
[----:B------:R-:W-:-:S04]  /*7920*/  FMUL R0, R0, R155 ;  /* 0x0000009b00007220 */ /* 0x000fc80000400000 */
[----:B------:R-:W-:-:S05]  /*7930*/  FFMA R0, R151, R154, R0 ;  /* 0x0000009a97007223 */ /* 0x000fca0000000000 */
[----:B------:R-:W-:-:S05]  /*7940*/  F2FP.BF16.F32.PACK_AB R0, RZ, R0 ;  /* 0x00000000ff00723e */ /* 0x000fca00000010ff */
[----:B------:R0:W-:Y:S01]  /*7950*/  STG.E.U16 desc[UR36][R10.64+0x1f2], R0 ;  /* 0x0001f2000a007986 */ /* 0x0001e2000c101524 */
[----:B------:R-:W-:Y:S05]  /*7960*/  BRA `(.L_x_291) ;  /* 0x0000002400307947 */ /* 0x000fea0003800000 */
.L_x_38:
[----:B------:R-:W-:Y:S01]  /*7970*/  ISETP.GT.AND P0, PT, R0, 0x1, PT ;  /* 0x000000010000780c */ /* 0x000fe20003f04270 */
[----:B------:R-:W-:Y:S01]  /*7980*/  ULDC.64 UR4, c[0x0][0x5c0] ;  /* 0x0001700000047ab9 */ /* 0x000fe20000000a00 */
[-C--:B------:R-:W-:Y:S01]  /*7990*/  FMUL R24, R24, R154.reuse ;  /* 0x0000009a18187220 */ /* 0x080fe20000400000 */
[-C--:B------:R-:W-:Y:S01]  /*79a0*/  FMUL R25, R25, R154.reuse ;  /* 0x0000009a19197220 */ /* 0x080fe20000400000 */
[----:B------:R-:W-:Y:S01]  /*79b0*/  ISETP.GT.AND P3, PT, R3, RZ, P0 ;  /* 0x000000ff0300720c */ /* 0x000fe20000764270 */
[-C--:B------:R-:W-:Y:S01]  /*79c0*/  FMUL R26, R26, R154.reuse ;  /* 0x0000009a1a1a7220 */ /* 0x080fe20000400000 */
[----:B------:R-:W-:Y:S01]  /*79d0*/  LEA R4, P4, R6, UR4, 0x1 ;  /* 0x0000000406047c11 */ /* 0x000fe2000f8808ff */
[----:B------:R-:W-:Y:S01]  /*79e0*/  FMUL R27, R27, R154 ;  /* 0x0000009a1b1b7220 */ /* 0x000fe20000400000 */
[----:B------:R-:W-:Y:S01]  /*79f0*/  F2FP.BF16.F32.PACK_AB R24, RZ, R24 ;  /* 0x00000018ff18723e */ /* 0x000fe200000010ff */
[-C--:B------:R-:W-:Y:S01]  /*7a00*/  FMUL R28, R28, R154.reuse ;  /* 0x0000009a1c1c7220 */ /* 0x080fe20000400000 */
[----:B------:R-:W-:Y:S01]  /*7a10*/  LEA.HI.X R5, R6, UR5, R179, 0x1, P4 ;  /* 0x0000000506057c11 */ /* 0x000fe2000a0f0cb3 */
[-C--:B------:R-:W-:Y:S01]  /*7a20*/  FMUL R29, R29, R154.reuse ;  /* 0x0000009a1d1d7220 */ /* 0x080fe20000400000 */
[----:B------:R-:W-:Y:S01]  /*7a30*/  F2FP.BF16.F32.PACK_AB R25, RZ, R25 ;  /* 0x00000019ff19723e */ /* 0x000fe200000010ff */
[-C--:B------:R-:W-:Y:S01]  /*7a40*/  FMUL R30, R30, R154.reuse ;  /* 0x0000009a1e1e7220 */ /* 0x080fe20000400000 */
[----:B------:R-:W-:Y:S01]  /*7a50*/  SHF.L.U64.HI R11, R10, 0x4, R11 ;  /* 0x000000040a0b7819 */ /* 0x000fe2000001020b */
[----:B------:R-:W-:Y:S01]  /*7a60*/  @P1 STG.E.U16 desc[UR36][R4.64], R24 ;  /* 0x0000001804001986 */ /* 0x000fe2000c101524 */
[----:B------:R-:W-:Y:S01]  /*7a70*/  ISETP.GT.AND P1, PT, R0, 0x8, PT ;  /* 0x000000080000780c */ /* 0x000fe20003f24270 */
[----:B------:R-:W-:Y:S01]  /*7a80*/  FMUL R31, R31, R154 ;  /* 0x0000009a1f1f7220 */ /* 0x000fe20000400000 */
[C---:B------:R-:W-:Y:S01]  /*7a90*/  ISETP.GT.AND P4, PT, R3.reuse, 0x8, P0 ;  /* 0x000000080300780c */ /* 0x040fe20000784270 */
[----:B------:R-:W-:Y:S01]  /*7aa0*/  @P3 STG.E.U16 desc[UR36][R4.64+0x2], R25 ;  /* 0x0000021904003986 */ /* 0x000fe2000c101524 */
[----:B------:R-:W-:Y:S01]  /*7ab0*/  LEA R6, P3, R10, R4, 0x4 ;  /* 0x000000040a067211 */ /* 0x000fe200078620ff */
[-C--:B------:R-:W-:Y:S01]  /*7ac0*/  FMUL R32, R32, R154.reuse ;  /* 0x0000009a20207220 */ /* 0x080fe20000400000 */
[----:B------:R-:W-:Y:S01]  /*7ad0*/  ISETP.GT.AND P2, PT, R3, 0x8, P2 ;  /* 0x000000080300780c */ /* 0x000fe20001744270 */
[-C--:B------:R-:W-:Y:S01]  /*7ae0*/  FMUL R33, R33, R154.reuse ;  /* 0x0000009a21217220 */ /* 0x080fe20000400000 */
[----:B------:R-:W-:Y:S01]  /*7af0*/  ISETP.GT.AND P0, PT, R0, 0x9, PT ;  /* 0x000000090000780c */ /* 0x000fe20003f04270 */
[----:B------:R-:W-:Y:S01]  /*7b00*/  IMAD.X R7, R11, 0x1, R5, P3 ;  /* 0x000000010b077824 */ /* 0x000fe200018e0605 */
[C---:B------:R-:W-:Y:S01]  /*7b10*/  ISETP.GT.AND P5, PT, R3.reuse, RZ, P1 ;  /* 0x000000ff0300720c */ /* 0x040fe20000fa4270 */
[-C--:B------:R-:W-:Y:S01]  /*7b20*/  FMUL R34, R34, R154.reuse ;  /* 0x0000009a22227220 */ /* 0x080fe20000400000 */
[----:B------:R-:W-:Y:S01]  /*7b30*/  ISETP.GT.AND P3, PT, R3, RZ, P0 ;  /* 0x000000ff0300720c */ /* 0x000fe20000764270 */
[----:B------:R-:W-:Y:S01]  /*7b40*/  FMUL R35, R35, R154 ;  /* 0x0000009a23237220 */ /* 0x000fe20000400000 */
[----:B------:R-:W-:Y:S01]  /*7b50*/  F2FP.BF16.F32.PACK_AB R26, RZ, R26 ;  /* 0x0000001aff1a723e */ /* 0x000fe200000010ff */
[-C--:B------:R-:W-:Y:S01]  /*7b60*/  FMUL R36, R36, R154.reuse ;  /* 0x0000009a24247220 */ /* 0x080fe20000400000 */
[----:B------:R-:W-:Y:S01]  /*7b70*/  F2FP.BF16.F32.PACK_AB R27, RZ, R27 ;  /* 0x0000001bff1b723e */ /* 0x000fe200000010ff */
[----:B------:R-:W-:Y:S01]  /*7b80*/  FMUL R37, R37, R154 ;  /* 0x0000009a25257220 */ /* 0x000fe20000400000 */
[----:B------:R-:W-:Y:S01]  /*7b90*/  F2FP.BF16.F32.PACK_AB R28, RZ, R28 ;  /* 0x0000001cff1c723e */ /* 0x000fe200000010ff */
[----:B------:R-:W-:Y:S01]  /*7ba0*/  @P2 STG.E.U16 desc[UR36][R6.64], R26 ;  /* 0x0000001a06002986 */ /* 0x000fe2000c101524 */
[----:B------:R-:W-:Y:S01]  /*7bb0*/  F2FP.BF16.F32.PACK_AB R29, RZ, R29 ;  /* 0x0000001dff1d723e */ /* 0x000fe200000010ff */
[-C--:B------:R-:W-:Y:S01]  /*7bc0*/  FMUL R38, R38, R154.reuse ;  /* 0x0000009a26267220 */ /* 0x080fe20000400000 */
[----:B------:R-:W-:Y:S01]  /*7bd0*/  ISETP.GT.AND P2, PT, R3, 0x8, P1 ;  /* 0x000000080300780c */ /* 0x000fe20000f44270 */
[----:B------:R-:W-:Y:S01]  /*7be0*/  @P4 STG.E.U16 desc[UR36][R6.64+0x2], R27 ;  /* 0x0000021b06004986 */ /* 0x000fe2000c101524 */
[----:B------:R-:W-:Y:S01]  /*7bf0*/  ISETP.GT.AND P1, PT, R0, 0x10, PT ;  /* 0x000000100000780c */ /* 0x000fe20003f24270 */
[----:B------:R-:W-:Y:S01]  /*7c00*/  FMUL R39, R39, R154 ;  /* 0x0000009a27277220 */ /* 0x000fe20000400000 */
[----:B------:R-:W-:Y:S01]  /*7c10*/  F2FP.BF16.F32.PACK_AB R30, RZ, R30 ;  /* 0x0000001eff1e723e */ /* 0x000fe200000010ff */
[----:B------:R-:W-:Y:S01]  /*7c20*/  @P5 STG.E.U16 desc[UR36][R4.64+0x10], R28 ;  /* 0x0000101c04005986 */ /* 0x000fe2000c101524 */
[C---:B------:R-:W-:Y:S01]  /*7c30*/  ISETP.GT.AND P4, PT, R3.reuse, RZ, P1 ;  /* 0x000000ff0300720c */ /* 0x040fe20000f84270 */
[-C--:B------:R-:W-:Y:S01]  /*7c40*/  FMUL R40, R40, R154.reuse ;  /* 0x0000009a28287220 */ /* 0x080fe20000400000 */
[----:B------:R-:W-:Y:S01]  /*7c50*/  F2FP.BF16.F32.PACK_AB R31, RZ, R31 ;  /* 0x0000001fff1f723e */ /* 0x000fe200000010ff */
[----:B------:R-:W-:Y:S01]  /*7c60*/  @P3 STG.E.U16 desc[UR36][R4.64+0x12], R29 ;  /* 0x0000121d04003986 */ /* 0x000fe2000c101524 */
[----:B------:R-:W-:Y:S01]  /*7c70*/  ISETP.GT.AND P3, PT, R3, 0x8, P0 ;  /* 0x000000080300780c */ /* 0x000fe20000764270 */
[----:B------:R-:W-:Y:S01]  /*7c80*/  FMUL R41, R41, R154 ;  /* 0x0000009a29297220 */ /* 0x000fe20000400000 */
[----:B------:R-:W-:Y:S01]  /*7c90*/  ISETP.GT.AND P0, PT, R0, 0x11, PT ;  /* 0x000000110000780c */ /* 0x000fe20003f04270 */
[----:B------:R-:W-:Y:S01]  /*7ca0*/  @P2 STG.E.U16 desc[UR36][R6.64+0x10], R30 ;  /* 0x0000101e06002986 */ /* 0x000fe2000c101524 */
[----:B------:R-:W-:Y:S01]  /*7cb0*/  F2FP.BF16.F32.PACK_AB R32, RZ, R32 ;  /* 0x00000020ff20723e */ /* 0x000fe200000010ff */
[-C--:B------:R-:W-:Y:S01]  /*7cc0*/  FMUL R42, R42, R154.reuse ;  /* 0x0000009a2a2a7220 */ /* 0x080fe20000400000 */
[----:B------:R-:W-:Y:S01]  /*7cd0*/  ISETP.GT.AND P5, PT, R3, RZ, P0 ;  /* 0x000000ff0300720c */ /* 0x000fe200007a4270 */
[-C--:B------:R-:W-:Y:S01]  /*7ce0*/  FMUL R43, R43, R154.reuse ;  /* 0x0000009a2b2b7220 */ /* 0x080fe20000400000 */
[----:B------:R-:W-:Y:S01]  /*7cf0*/  ISETP.GT.AND P2, PT, R3, 0x8, P1 ;  /* 0x000000080300780c */ /* 0x000fe20000f44270 */
[-C--:B------:R-:W-:Y:S01]  /*7d00*/  FMUL R44, R44, R154.reuse ;  /* 0x0000009a2c2c7220 */ /* 0x080fe20000400000 */
[----:B------:R-:W-:Y:S01]  /*7d10*/  ISETP.GT.AND P1, PT, R0, 0x18, PT ;  /* 0x000000180000780c */ /* 0x000fe20003f24270 */
[-C--:B------:R-:W-:Y:S01]  /*7d20*/  FMUL R45, R45, R154.reuse ;  /* 0x0000009a2d2d7220 */ /* 0x080fe20000400000 */
[----:B------:R-:W-:Y:S01]  /*7d30*/  F2FP.BF16.F32.PACK_AB R33, RZ, R33 ;  /* 0x00000021ff21723e */ /* 0x000fe200000010ff */
[----:B------:R-:W-:Y:S01]  /*7d40*/  @P3 STG.E.U16 desc[UR36][R6.64+0x12], R31 ;  /* 0x0000121f06003986 */ /* 0x000fe2000c101524 */
[C---:B------:R-:W-:Y:S01]  /*7d50*/  ISETP.GT.AND P3, PT, R3.reuse, 0x8, P0 ;  /* 0x000000080300780c */ /* 0x040fe20000764270 */
[-C--:B------:R-:W-:Y:S01]  /*7d60*/  FMUL R46, R46, R154.reuse ;  /* 0x0000009a2e2e7220 */ /* 0x080fe20000400000 */
[----:B------:R-:W-:Y:S01]  /*7d70*/  ISETP.GT.AND P0, PT, R0, 0x19, PT ;  /* 0x000000190000780c */ /* 0x000fe20003f04270 */
[----:B------:R-:W-:Y:S01]  /*7d80*/  @P4 STG.E.U16 desc[UR36][R4.64+0x20], R32 ;  /* 0x0000202004004986 */ /* 0x000fe2000c101524 */
[----:B------:R-:W-:Y:S01]  /*7d90*/  ISETP.GT.AND P4, PT, R3, RZ, P1 ;  /* 0x000000ff0300720c */ /* 0x000fe20000f84270 */
[----:B------:R-:W-:Y:S01]  /*7da0*/  FMUL R47, R47, R154 ;  /* 0x0000009a2f2f7220 */ /* 0x000fe20000400000 */
[----:B------:R-:W-:Y:S01]  /*7db0*/  F2FP.BF16.F32.PACK_AB R34, RZ, R34 ;  /* 0x00000022ff22723e */ /* 0x000fe200000010ff */
[----:B------:R-:W-:Y:S01]  /*7dc0*/  @P5 STG.E.U16 desc[UR36][R4.64+0x22], R33 ;  /* 0x0000222104005986 */ /* 0x000fe2000c101524 */
[----:B------:R-:W-:Y:S01]  /*7dd0*/  ISETP.GT.AND P5, PT, R3, RZ, P0 ;  /* 0x000000ff0300720c */ /* 0x000fe200007a4270 */
[----:B------:R-:W-:Y:S01]  /*7de0*/  FMUL R48, R48, R154 ;  /* 0x0000009a30307220 */ /* 0x000fe20000400000 */
[----:B------:R-:W-:Y:S01]  /*7df0*/  F2FP.BF16.F32.PACK_AB R35, RZ, R35 ;  /* 0x00000023ff23723e */ /* 0x000fe200000010ff */
[----:B------:R-:W-:Y:S01]  /*7e00*/  @P2 STG.E.U16 desc[UR36][R6.64+0x20], R34 ;  /* 0x0000202206002986 */ /* 0x000fe2000c101524 */
[----:B------:R-:W-:Y:S01]  /*7e10*/  F2FP.BF16.F32.PACK_AB R36, RZ, R36 ;  /* 0x00000024ff24723e */ /* 0x000fe200000010ff */
[-C--:B------:R-:W-:Y:S01]  /*7e20*/  FMUL R49, R49, R154.reuse ;  /* 0x0000009a31317220 */ /* 0x080fe20000400000 */
[C---:B------:R-:W-:Y:S01]  /*7e30*/  ISETP.GT.AND P2, PT, R3.reuse, 0x8, P1 ;  /* 0x000000080300780c */ /* 0x040fe20000f44270 */
[----:B------:R-:W-:Y:S01]  /*7e40*/  @P3 STG.E.U16 desc[UR36][R6.64+0x22], R35 ;  /* 0x0000222306003986 */ /* 0x000fe2000c101524 */
[----:B------:R-:W-:Y:S01]  /*7e50*/  ISETP.GT.AND P1, PT, R0, 0x20, PT ;  /* 0x000000200000780c */ /* 0x000fe20003f24270 */
[-C--:B------:R-:W-:Y:S01]  /*7e60*/  FMUL R50, R50, R154.reuse ;  /* 0x0000009a32327220 */ /* 0x080fe20000400000 */
[----:B------:R-:W-:Y:S01]  /*7e70*/  F2FP.BF16.F32.PACK_AB R37, RZ, R37 ;  /* 0x00000025ff25723e */ /* 0x000fe200000010ff */
[----:B------:R-:W-:Y:S01]  /*7e80*/  @P4 STG.E.U16 desc[UR36][R4.64+0x30], R36 ;  /* 0x0000302404004986 */ /* 0x000fe2000c101524 */
[----:B------:R-:W-:Y:S01]  /*7e90*/  ISETP.GT.AND P3, PT, R3, 0x8, P0 ;  /* 0x000000080300780c */ /* 0x000fe20000764270 */
[-C--:B------:R-:W-:Y:S01]  /*7ea0*/  FMUL R51, R51, R154.reuse ;  /* 0x0000009a33337220 */ /* 0x080fe20000400000 */
[----:B------:R-:W-:Y:S01]  /*7eb0*/  ISETP.GT.AND P0, PT, R0, 0x21, PT ;  /* 0x000000210000780c */ /* 0x000fe20003f04270 */
[----:B------:R-:W-:Y:S01]  /*7ec0*/  @P5 STG.E.U16 desc[UR36][R4.64+0x32], R37 ;  /* 0x0000322504005986 */ /* 0x000fe2000c101524 */
[----:B------:R-:W-:Y:S01]  /*7ed0*/  ISETP.GT.AND P4, PT, R3, RZ, P1 ;  /* 0x000000ff0300720c */ /* 0x000fe20000f84270 */
[----:B------:R-:W-:Y:S01]  /*7ee0*/  FMUL R52, R52, R154 ;  /* 0x0000009a34347220 */ /* 0x000fe20000400000 */
[----:B------:R-:W-:Y:S01]  /*7ef0*/  F2FP.BF16.F32.PACK_AB R38, RZ, R38 ;  /* 0x00000026ff26723e */ /* 0x000fe200000010ff */
[-C--:B------:R-:W-:Y:S01]  /*7f00*/  FMUL R53, R53, R154.reuse ;  /* 0x0000009a35357220 */ /* 0x080fe20000400000 */
        /* <DEDUP_REMOVED lines=325> */
[----:B------:R-:W-:Y:S01]  /*9360*/  FMUL R151, R151, R154 ;  /* 0x0000009a97977220 */ /* 0x000fe20000400000 */
[----:B------:R-:W-:Y:S01]  /*9370*/  ISETP.GT.AND P2, PT, R3, 0x8, P1 ;  /* 0x000000080300780c */ /* 0x000fe20000f44270 */
[----:B------:R-:W-:Y:S01]  /*9380*/  @P3 STG.E.U16 desc[UR36][R6.64+0x132], R103 ;  /* 0x0001326706003986 */ /* 0x000fe2000c101524 */
[----:B------:R-:W-:-:S02]  /*9390*/  ISETP.GT.AND P1, PT, R0, 0xa8, PT ;  /* 0x000000a80000780c */ /* 0x000fc40003f24270 */
[----:B------:R-:W-:Y:S01]  /*93a0*/  F2FP.BF16.F32.PACK_AB R105, RZ, R105 ;  /* 0x00000069ff69723e */ /* 0x000fe200000010ff */
[----:B------:R-:W-:Y:S01]  /*93b0*/  @P4 STG.E.U16 desc[UR36][R4.64+0x140], R104 ;  /* 0x0001406804004986 */ /* 0x000fe2000c101524 */
[C---:B------:R-:W-:Y:S02]  /*93c0*/  ISETP.GT.AND P3, PT, R3.reuse, 0x8, P0 ;  /* 0x000000080300780c */ /* 0x040fe40000764270 */
[----:B------:R-:W-:Y:S01]  /*93d0*/  ISETP.GT.AND P0, PT, R0, 0xa9, PT ;  /* 0x000000a90000780c */ /* 0x000fe20003f04270 */
[----:B------:R-:W-:Y:S01]  /*93e0*/  @P5 STG.E.U16 desc[UR36][R4.64+0x142], R105 ;  /* 0x0001426904005986 */ /* 0x000fe2000c101524 */
[C---:B------:R-:W-:Y:S02]  /*93f0*/  ISETP.GT.AND P4, PT, R3.reuse, RZ, P1 ;  /* 0x000000ff0300720c */ /* 0x040fe40000f84270 */
[----:B------:R-:W-:Y:S02]  /*9400*/  F2FP.BF16.F32.PACK_AB R106, RZ, R106 ;  /* 0x0000006aff6a723e */ /* 0x000fe400000010ff */
[----:B------:R-:W-:-:S02]  /*9410*/  ISETP.GT.AND P5, PT, R3, RZ, P0 ;  /* 0x000000ff0300720c */ /* 0x000fc400007a4270 */
[----:B------:R-:W-:Y:S01]  /*9420*/  F2FP.BF16.F32.PACK_AB R107, RZ, R107 ;  /* 0x0000006bff6b723e */ /* 0x000fe200000010ff */
[----:B------:R-:W-:Y:S01]  /*9430*/  @P2 STG.E.U16 desc[UR36][R6.64+0x140], R106 ;  /* 0x0001406a06002986 */ /* 0x000fe2000c101524 */
[----:B------:R-:W-:Y:S02]  /*9440*/  F2FP.BF16.F32.PACK_AB R108, RZ, R108 ;  /* 0x0000006cff6c723e */ /* 0x000fe400000010ff */
[C---:B------:R-:W-:Y:S01]  /*9450*/  ISETP.GT.AND P2, PT, R3.reuse, 0x8, P1 ;  /* 0x000000080300780c */ /* 0x040fe20000f44270 */
[----:B------:R-:W-:Y:S01]  /*9460*/  @P3 STG.E.U16 desc[UR36][R6.64+0x142], R107 ;  /* 0x0001426b06003986 */ /* 0x000fe2000c101524 */
[----:B------:R-:W-:Y:S02]  /*9470*/  ISETP.GT.AND P1, PT, R0, 0xb0, PT ;  /* 0x000000b00000780c */ /* 0x000fe40003f24270 */
[----:B------:R-:W-:Y:S01]  /*9480*/  F2FP.BF16.F32.PACK_AB R109, RZ, R109 ;  /* 0x0000006dff6d723e */ /* 0x000fe200000010ff */
[----:B------:R-:W-:Y:S01]  /*9490*/  @P4 STG.E.U16 desc[UR36][R4.64+0x150], R108 ;  /* 0x0001506c04004986 */ /* 0x000fe2000c101524 */
[----:B------:R-:W-:-:S02]  /*94a0*/  ISETP.GT.AND P3, PT, R3, 0x8, P0 ;  /* 0x000000080300780c */ /* 0x000fc40000764270 */
[----:B------:R-:W-:Y:S01]  /*94b0*/  ISETP.GT.AND P0, PT, R0, 0xb1, PT ;  /* 0x000000b10000780c */ /* 0x000fe20003f04270 */
[----:B------:R-:W-:Y:S01]  /*94c0*/  @P5 STG.E.U16 desc[UR36][R4.64+0x152], R109 ;  /* 0x0001526d04005986 */ /* 0x000fe2000c101524 */
[C---:B------:R-:W-:Y:S02]  /*94d0*/  ISETP.GT.AND P4, PT, R3.reuse, RZ, P1 ;  /* 0x000000ff0300720c */ /* 0x040fe40000f84270 */
[----:B------:R-:W-:Y:S02]  /*94e0*/  F2FP.BF16.F32.PACK_AB R110, RZ, R110 ;  /* 0x0000006eff6e723e */ /* 0x000fe400000010ff */
[----:B------:R-:W-:Y:S02]  /*94f0*/  ISETP.GT.AND P5, PT, R3, RZ, P0 ;  /* 0x000000ff0300720c */ /* 0x000fe400007a4270 */
[----:B------:R-:W-:Y:S01]  /*9500*/  F2FP.BF16.F32.PACK_AB R111, RZ, R111 ;  /* 0x0000006fff6f723e */ /* 0x000fe200000010ff */
[----:B------:R-:W-:Y:S01]  /*9510*/  @P2 STG.E.U16 desc[UR36][R6.64+0x150], R110 ;  /* 0x0001506e06002986 */ /* 0x000fe2000c101524 */
[----:B------:R-:W-:-:S02]  /*9520*/  F2FP.BF16.F32.PACK_AB R112, RZ, R112 ;  /* 0x00000070ff70723e */ /* 0x000fc400000010ff */
[C---:B------:R-:W-:Y:S01]  /*9530*/  ISETP.GT.AND P2, PT, R3.reuse, 0x8, P1 ;  /* 0x000000080300780c */ /* 0x040fe20000f44270 */
[----:B------:R-:W-:Y:S01]  /*9540*/  @P3 STG.E.U16 desc[UR36][R6.64+0x152], R111 ;  /* 0x0001526f06003986 */ /* 0x000fe2000c101524 */
[C---:B------:R-:W-:Y:S02]  /*9550*/  ISETP.GT.AND P1, PT, R0.reuse, 0xb8, PT ;  /* 0x000000b80000780c */ /* 0x040fe40003f24270 */
[----:B------:R-:W-:Y:S01]  /*9560*/  F2FP.BF16.F32.PACK_AB R113, RZ, R113 ;  /* 0x00000071ff71723e */ /* 0x000fe200000010ff */
[----:B------:R-:W-:Y:S01]  /*9570*/  @P4 STG.E.U16 desc[UR36][R4.64+0x160], R112 ;  /* 0x0001607004004986 */ /* 0x000fe2000c101524 */
[C---:B------:R-:W-:Y:S02]  /*9580*/  ISETP.GT.AND P3, PT, R3.reuse, 0x8, P0 ;  /* 0x000000080300780c */ /* 0x040fe40000764270 */
[----:B------:R-:W-:Y:S01]  /*9590*/  ISETP.GT.AND P0, PT, R0, 0xb9, PT ;  /* 0x000000b90000780c */ /* 0x000fe20003f04270 */
[----:B------:R-:W-:Y:S01]  /*95a0*/  @P5 STG.E.U16 desc[UR36][R4.64+0x162], R113 ;  /* 0x0001627104005986 */ /* 0x000fe2000c101524 */
[----:B------:R-:W-:-:S02]  /*95b0*/  ISETP.GT.AND P4, PT, R3, RZ, P1 ;  /* 0x000000ff0300720c */ /* 0x000fc40000f84270 */
[----:B------:R-:W-:Y:S02]  /*95c0*/  F2FP.BF16.F32.PACK_AB R114, RZ, R114 ;  /* 0x00000072ff72723e */ /* 0x000fe400000010ff */
[C---:B------:R-:W-:Y:S02]  /*95d0*/  ISETP.GT.AND P5, PT, R3.reuse, RZ, P0 ;  /* 0x000000ff0300720c */ /* 0x040fe400007a4270 */
[----:B------:R-:W-:Y:S01]  /*95e0*/  F2FP.BF16.F32.PACK_AB R115, RZ, R115 ;  /* 0x00000073ff73723e */ /* 0x000fe200000010ff */
[----:B------:R-:W-:Y:S01]  /*95f0*/  @P2 STG.E.U16 desc[UR36][R6.64+0x160], R114 ;  /* 0x0001607206002986 */ /* 0x000fe2000c101524 */
[----:B------:R-:W-:Y:S02]  /*9600*/  F2FP.BF16.F32.PACK_AB R116, RZ, R116 ;  /* 0x00000074ff74723e */ /* 0x000fe400000010ff */
        /* <DEDUP_REMOVED lines=65> */
[----:B------:R-:W-:Y:S02]  /*9a20*/  ISETP.GT.AND P5, PT, R3, RZ, P0 ;  /* 0x000000ff0300720c */ /* 0x000fe400007a4270 */
[----:B------:R-:W-:Y:S02]  /*9a30*/  F2FP.BF16.F32.PACK_AB R134, RZ, R134 ;  /* 0x00000086ff86723e */ /* 0x000fe400000010ff */
[----:B------:R-:W-:Y:S02]  /*9a40*/  F2FP.BF16.F32.PACK_AB R135, RZ, R135 ;  /* 0x00000087ff87723e */ /* 0x000fe400000010ff */
[----:B------:R-:W-:Y:S01]  /*9a50*/  F2FP.BF16.F32.PACK_AB R136, RZ, R136 ;  /* 0x00000088ff88723e */ /* 0x000fe200000010ff */
[----:B------:R-:W-:Y:S01]  /*9a60*/  @P2 STG.E.U16 desc[UR36][R6.64+0x1b0], R134 ;  /* 0x0001b08606002986 */ /* 0x000fe2000c101524 */
[----:B------:R-:W-:-:S02]  /*9a70*/  F2FP.BF16.F32.PACK_AB R137, RZ, R137 ;  /* 0x00000089ff89723e */ /* 0x000fc400000010ff */
[C---:B------:R-:W-:Y:S01]  /*9a80*/  ISETP.GT.AND P1, PT, R3.reuse, 0x8, P1 ;  /* 0x000000080300780c */ /* 0x040fe20000f24270 */
[----:B------:R-:W-:Y:S01]  /*9a90*/  @P3 STG.E.U16 desc[UR36][R6.64+0x1b2], R135 ;  /* 0x0001b28706003986 */ /* 0x000fe2000c101524 */
[C---:B------:R-:W-:Y:S02]  /*9aa0*/  ISETP.GT.AND P2, PT, R3.reuse, 0x8, P0 ;  /* 0x000000080300780c */ /* 0x040fe40000744270 */
[C---:B------:R-:W-:Y:S01]  /*9ab0*/  ISETP.GT.AND P0, PT, R0.reuse, 0xe9, PT ;  /* 0x000000e90000780c */ /* 0x040fe20003f04270 */
[----:B------:R-:W-:Y:S01]  /*9ac0*/  @P4 STG.E.U16 desc[UR36][R4.64+0x1c0], R136 ;  /* 0x0001c08804004986 */ /* 0x000fe2000c101524 */
[----:B------:R-:W-:Y:S02]  /*9ad0*/  ISETP.GT.AND P4, PT, R0, 0xe8, PT ;  /* 0x000000e80000780c */ /* 0x000fe40003f84270 */
[----:B------:R-:W-:Y:S01]  /*9ae0*/  F2FP.BF16.F32.PACK_AB R138, RZ, R138 ;  /* 0x0000008aff8a723e */ /* 0x000fe200000010ff */
[----:B------:R-:W-:Y:S01]  /*9af0*/  @P5 STG.E.U16 desc[UR36][R4.64+0x1c2], R137 ;  /* 0x0001c28904005986 */ /* 0x000fe2000c101524 */
[----:B------:R-:W-:-:S02]  /*9b00*/  ISETP.GT.AND P5, PT, R3, RZ, P4 ;  /* 0x000000ff0300720c */ /* 0x000fc400027a4270 */
[----:B------:R-:W-:Y:S01]  /*9b10*/  F2FP.BF16.F32.PACK_AB R139, RZ, R139 ;  /* 0x0000008bff8b723e */ /* 0x000fe200000010ff */
[----:B------:R-:W-:Y:S01]  /*9b20*/  @P1 STG.E.U16 desc[UR36][R6.64+0x1c0], R138 ;  /* 0x0001c08a06001986 */ /* 0x000fe2000c101524 */
[----:B------:R-:W-:Y:S02]  /*9b30*/  F2FP.BF16.F32.PACK_AB R140, RZ, R140 ;  /* 0x0000008cff8c723e */ /* 0x000fe400000010ff */
[C---:B------:R-:W-:Y:S01]  /*9b40*/  ISETP.GT.AND P3, PT, R3.reuse, RZ, P0 ;  /* 0x000000ff0300720c */ /* 0x040fe20000764270 */
[----:B------:R-:W-:Y:S01]  /*9b50*/  @P2 STG.E.U16 desc[UR36][R6.64+0x1c2], R139 ;  /* 0x0001c28b06002986 */ /* 0x000fe2000c101524 */
[C---:B------:R-:W-:Y:S02]  /*9b60*/  ISETP.GT.AND P4, PT, R3.reuse, 0x8, P4 ;  /* 0x000000080300780c */ /* 0x040fe40002784270 */
[----:B------:R-:W-:Y:S02]  /*9b70*/  F2FP.BF16.F32.PACK_AB R141, RZ, R141 ;  /* 0x0000008dff8d723e */ /* 0x000fe400000010ff */
[----:B------:R-:W-:Y:S01]  /*9b80*/  F2FP.BF16.F32.PACK_AB R142, RZ, R142 ;  /* 0x0000008eff8e723e */ /* 0x000fe200000010ff */
[----:B------:R-:W-:Y:S01]  /*9b90*/  @P5 STG.E.U16 desc[UR36][R4.64+0x1d0], R140 ;  /* 0x0001d08c04005986 */ /* 0x000fe2000c101524 */
[----:B------:R-:W-:-:S02]  /*9ba0*/  ISETP.GT.AND P5, PT, R3, 0x8, P0 ;  /* 0x000000080300780c */ /* 0x000fc400007a4270 */
[----:B------:R-:W-:Y:S02]  /*9bb0*/  F2FP.BF16.F32.PACK_AB R143, RZ, R143 ;  /* 0x0000008fff8f723e */ /* 0x000fe400000010ff */
[C---:B------:R-:W-:Y:S01]  /*9bc0*/  ISETP.GT.AND P0, PT, R0.reuse, 0xf1, PT ;  /* 0x000000f10000780c */ /* 0x040fe20003f04270 */
[----:B------:R-:W-:Y:S01]  /*9bd0*/  @P3 STG.E.U16 desc[UR36][R4.64+0x1d2], R141 ;  /* 0x0001d28d04003986 */ /* 0x000fe2000c101524 */
[----:B------:R-:W-:Y:S02]  /*9be0*/  ISETP.GT.AND P3, PT, R0, 0xf0, PT ;  /* 0x000000f00000780c */ /* 0x000fe40003f64270 */
[----:B------:R-:W-:Y:S01]  /*9bf0*/  F2FP.BF16.F32.PACK_AB R144, RZ, R144 ;  /* 0x00000090ff90723e */ /* 0x000fe200000010ff */
[----:B------:R-:W-:Y:S01]  /*9c00*/  @P4 STG.E.U16 desc[UR36][R6.64+0x1d0], R142 ;  /* 0x0001d08e06004986 */ /* 0x000fe2000c101524 */
[C---:B------:R-:W-:Y:S02]  /*9c10*/  ISETP.GT.AND P4, PT, R3.reuse, RZ, P3 ;  /* 0x000000ff0300720c */ /* 0x040fe40001f84270 */
[C---:B------:R-:W-:Y:S01]  /*9c20*/  ISETP.GT.AND P3, PT, R3.reuse, 0x8, P3 ;  /* 0x000000080300780c */ /* 0x040fe20001f64270 */
[----:B------:R-:W-:Y:S01]  /*9c30*/  @P5 STG.E.U16 desc[UR36][R6.64+0x1d2], R143 ;  /* 0x0001d28f06005986 */ /* 0x000fe2000c101524 */
[----:B------:R-:W-:-:S02]  /*9c40*/  ISETP.GT.AND P5, PT, R3, RZ, P0 ;  /* 0x000000ff0300720c */ /* 0x000fc400007a4270 */
[----:B------:R-:W-:Y:S02]  /*9c50*/  F2FP.BF16.F32.PACK_AB R145, RZ, R145 ;  /* 0x00000091ff91723e */ /* 0x000fe400000010ff */
[C---:B------:R-:W-:Y:S02]  /*9c60*/  ISETP.GT.AND P0, PT, R3.reuse, 0x8, P0 ;  /* 0x000000080300780c */ /* 0x040fe40000704270 */
[C---:B------:R-:W-:Y:S02]  /*9c70*/  ISETP.GT.AND P1, PT, R0.reuse, 0xf9, PT ;  /* 0x000000f90000780c */ /* 0x040fe40003f24270 */
[----:B------:R-:W-:Y:S01]  /*9c80*/  ISETP.GT.AND P2, PT, R0, 0xf8, PT ;  /* 0x000000f80000780c */ /* 0x000fe20003f44270 */
[----:B------:R-:W-:Y:S01]  /*9c90*/  @P4 STG.E.U16 desc[UR36][R4.64+0x1e0], R144 ;  /* 0x0001e09004004986 */ /* 0x000fe2000c101524 */
[C---:B------:R-:W-:Y:S01]  /*9ca0*/  ISETP.GT.AND P4, PT, R3.reuse, RZ, P1 ;  /* 0x000000ff0300720c */ /* 0x040fe20000f84270 */
[----:B------:R-:W-:Y:S01]  /*9cb0*/  @P3 IMAD.MOV.U32 R2, RZ, RZ, R6 ;  /* 0x000000ffff023224 */ /* 0x000fe200078e0006 */
[C---:B------:R-:W-:Y:S01]  /*9cc0*/  ISETP.GT.AND P1, PT, R3.reuse, 0x8, P1 ;  /* 0x000000080300780c */ /* 0x040fe20000f24270 */
[----:B------:R-:W-:Y:S01]  /*9cd0*/  @P5 STG.E.U16 desc[UR36][R4.64+0x1e2], R145 ;  /* 0x0001e29104005986 */ /* 0x000fe2000c101524 */
[----:B------:R-:W-:-:S02]  /*9ce0*/  ISETP.GT.AND P5, PT, R3, RZ, P2 ;  /* 0x000000ff0300720c */ /* 0x000fc400017a4270 */
[----:B------:R-:W-:Y:S01]  /*9cf0*/  ISETP.GT.AND P2, PT, R3, 0x8, P2 ;  /* 0x000000080300780c */ /* 0x000fe20001744270 */
[----:B------:R-:W-:Y:S01]  /*9d00*/  @P3 IMAD.MOV.U32 R3, RZ, RZ, R7 ;  /* 0x000000ffff033224 */ /* 0x000fe200078e0007 */
[----:B------:R-:W-:Y:S02]  /*9d10*/  F2FP.BF16.F32.PACK_AB R146, RZ, R146 ;  /* 0x00000092ff92723e */ /* 0x000fe400000010ff */
[----:B------:R-:W-:Y:S02]  /*9d20*/  F2FP.BF16.F32.PACK_AB R147, RZ, R147 ;  /* 0x00000093ff93723e */ /* 0x000fe400000010ff */
[----:B------:R-:W-:Y:S01]  /*9d30*/  F2FP.BF16.F32.PACK_AB R148, RZ, R148 ;  /* 0x00000094ff94723e */ /* 0x000fe200000010ff */
[----:B------:R0:W-:Y:S01]  /*9d40*/  @P3 STG.E.U16 desc[UR36][R2.64+0x1e0], R146 ;  /* 0x0001e09202003986 */ /* 0x0001e2000c101524 */
[----:B------:R-:W-:Y:S02]  /*9d50*/  F2FP.BF16.F32.PACK_AB R149, RZ, R149 ;  /* 0x00000095ff95723e */ /* 0x000fe400000010ff */
[----:B------:R-:W-:-:S02]  /*9d60*/  F2FP.BF16.F32.PACK_AB R150, RZ, R150 ;  /* 0x00000096ff96723e */ /* 0x000fc400000010ff */
[----:B------:R-:W-:Y:S01]  /*9d70*/  F2FP.BF16.F32.PACK_AB R151, RZ, R151 ;  /* 0x00000097ff97723e */ /* 0x000fe200000010ff */
[----:B0-----:R-:W-:Y:S02]  /*9d80*/  @P0 IMAD.MOV.U32 R2, RZ, RZ, R6 ;  /* 0x000000ffff020224 */ /* 0x001fe400078e0006 */
[----:B------:R-:W-:-:S05]  /*9d90*/  @P0 IMAD.MOV.U32 R3, RZ, RZ, R7 ;  /* 0x000000ffff030224 */ /* 0x000fca00078e0007 */
[----:B------:R0:W-:Y:S02]  /*9da0*/  @P0 STG.E.U16 desc[UR36][R2.64+0x1e2], R147 ;  /* 0x0001e29302000986 */ /* 0x0001e4000c101524 */
[----:B0-----:R-:W-:Y:S02]  /*9db0*/  @P5 IMAD.MOV.U32 R2, RZ, RZ, R4 ;  /* 0x000000ffff025224 */ /* 0x001fe400078e0004 */
[----:B------:R-:W-:-:S05]  /*9dc0*/  @P5 IMAD.MOV.U32 R3, RZ, RZ, R5 ;  /* 0x000000ffff035224 */ /* 0x000fca00078e0005 */
[----:B------:R0:W-:Y:S04]  /*9dd0*/  @P5 STG.E.U16 desc[UR36][R2.64+0x1f0], R148 ;  /* 0x0001f09402005986 */ /* 0x0001e8000c101524 */
[----:B------:R1:W-:Y:S01]  /*9de0*/  @P4 STG.E.U16 desc[UR36][R4.64+0x1f2], R149 ;  /* 0x0001f29504004986 */ /* 0x0003e2000c101524 */
[----:B0-----:R-:W-:Y:S02]  /*9df0*/  @P2 IMAD.MOV.U32 R2, RZ, RZ, R6 ;  /* 0x000000ffff022224 */ /* 0x001fe400078e0006 */
[----:B------:R-:W-:-:S05]  /*9e00*/  @P2 IMAD.MOV.U32 R3, RZ, RZ, R7 ;  /* 0x000000ffff032224 */ /* 0x000fca00078e0007 */
[----:B------:R1:W-:Y:S04]  /*9e10*/  @P2 STG.E.U16 desc[UR36][R2.64+0x1f0], R150 ;  /* 0x0001f09602002986 */ /* 0x0003e8000c101524 */
[----:B------:R1:W-:Y:S02]  /*9e20*/  @P1 STG.E.U16 desc[UR36][R6.64+0x1f2], R151 ;  /* 0x0001f29706001986 */ /* 0x0003e4000c101524 */
.L_x_291:
[----:B------:R-:W-:Y:S05]  /*9e30*/  BSYNC B0 ;  /* 0x0000000000007941 */ /* 0x000fea0003800000 */
.L_x_37:
[----:B01----:R-:W2:Y:S01]  /*9e40*/  LDL.64 R2, [R1] ;  /* 0x0000000001027983 */ /* 0x003ea20000100a00 */
[----:B------:R-:W-:Y:S01]  /*9e50*/  ULDC.64 UR4, c[0x0][0x650] ;  /* 0x0001940000047ab9 */ /* 0x000fe20000000a00 */
[----:B------:R0:W-:Y:S01]  /*9e60*/  SYNCS.ARRIVE.TRANS64.A1T0 RZ, [R162+UR45], RZ ;  /* 0x000000ffa2ff79a7 */ /* 0x0001e2000810002d */
[----:B------:R-:W-:Y:S01]  /*9e70*/  PRMT R0, RZ, 0x7610, R0 ;  /* 0x00007610ff007816 */ /* 0x000fe20000000000 */
[----:B-----5:R-:W-:Y:S02]  /*9e80*/  IMAD.MOV.U32 R19, RZ, RZ, -0x1 ;  /* 0xffffffffff137424 */ /* 0x020fe400078e00ff */
[----:B------:R-:W-:Y:S01]  /*9e90*/  IMAD.MOV.U32 R22, RZ, RZ, -0x1 ;  /* 0xffffffffff167424 */ /* 0x000fe200078e00ff */
[----:B--2---:R-:W-:-:S04]  /*9ea0*/  LEA R18, P0, R2, R18, 0x1 ;  /* 0x0000001202127211 */ /* 0x004fc800078008ff */
[----:B------:R-:W-:Y:S01]  /*9eb0*/  LEA.HI.X R17, R2, R17, R23, 0x1, P0 ;  /* 0x0000001102117211 */ /* 0x000fe200000f0c17 */
[----:B------:R-:W-:Y:S01]  /*9ec0*/  IMAD.MOV.U32 R2, RZ, RZ, -0x1 ;  /* 0xffffffffff027424 */ /* 0x000fe200078e00ff */
[----:B------:R-:W-:-:S04]  /*9ed0*/  ISETP.GE.U32.AND P0, PT, R18, UR4, PT ;  /* 0x0000000412007c0c */ /* 0x000fc8000bf06070 */
[----:B------:R-:W-:-:S13]  /*9ee0*/  ISETP.GE.U32.AND.EX P0, PT, R17, UR5, PT, P0 ;  /* 0x0000000511007c0c */ /* 0x000fda000bf06100 */
[----:B0-----:R-:W-:Y:S05]  /*9ef0*/  @P0 BRA `(.L_x_292) ;  /* 0x0000000400700947 */ /* 0x001fea0003800000 */
[----:B------:R-:W0:Y:S01]  /*9f00*/  S2R R10, SR_CTAID.X ;  /* 0x00000000000a7919 */ /* 0x000e220000002500 */
[----:B------:R-:W1:Y:S01]  /*9f10*/  LDC.64 R8, c[0x0][0x628] ;  /* 0x00018a00ff087b82 */ /* 0x000e620000000a00 */
[----:B------:R-:W-:Y:S01]  /*9f20*/  ULDC UR4, c[0x0][0x150] ;  /* 0x0000540000047ab9 */ /* 0x000fe20000000800 */
[----:B---34-:R-:W-:Y:S01]  /*9f30*/  IMAD.MOV.U32 R6, RZ, RZ, R18 ;  /* 0x000000ffff067224 */ /* 0x018fe200078e0012 */
[----:B------:R-:W2:Y:S01]  /*9f40*/  S2R R20, SR_CTAID.Y ;  /* 0x0000000000147919 */ /* 0x000ea20000002600 */
[----:B------:R-:W-:-:S04]  /*9f50*/  IMAD.MOV.U32 R7, RZ, RZ, R17 ;  /* 0x000000ffff077224 */ /* 0x000fc800078e0011 */
[----:B------:R-:W3:Y:S08]  /*9f60*/  LDC R15, c[0x0][0x144] ;  /* 0x00005100ff0f7b82 */ /* 0x000ef00000000800 */
[----:B------:R-:W4:Y:S08]  /*9f70*/  LDC R0, c[0x0][0x630] ;  /* 0x00018c00ff007b82 */ /* 0x000f300000000800 */
[----:B------:R-:W2:Y:S01]  /*9f80*/  LDC.64 R12, c[0x0][0x620] ;  /* 0x00018800ff0c7b82 */ /* 0x000ea20000000a00 */
[----:B-1----:R-:W-:-:S04]  /*9f90*/  ISETP.NE.U32.AND P0, PT, R8, RZ, PT ;  /* 0x000000ff0800720c */ /* 0x002fc80003f05070 */
[----:B------:R-:W-:Y:S02]  /*9fa0*/  ISETP.NE.AND.EX P0, PT, R9, RZ, PT, P0 ;  /* 0x000000ff0900720c */ /* 0x000fe40003f05300 */
[----:B0-----:R-:W-:-:S05]  /*9fb0*/  I2FP.F32.U32 R2, R10 ;  /* 0x0000000a00027245 */ /* 0x001fca0000201000 */
[----:B------:R-:W-:-:S04]  /*9fc0*/  FMUL R2, R2, UR4 ;  /* 0x0000000402027c20 */ /* 0x000fc80008400000 */
[----:B------:R0:W1:Y:S02]  /*9fd0*/  F2I.U32.TRUNC.NTZ R14, R2 ;  /* 0x00000002000e7305 */ /* 0x000064000020f000 */
[----:B---34-:R-:W-:Y:S05]  /*9fe0*/  @!P0 BRA `(.L_x_293) ;  /* 0x0000000000288947 */ /* 0x018fea0003800000 */
[----:B------:R-:W3:Y:S02]  /*9ff0*/  LDC R3, c[0x0][0x634] ;  /* 0x00018d00ff037b82 */ /* 0x000ee40000000800 */
[----:B---3--:R-:W-:-:S05]  /*a000*/  IADD3 R7, P0, R18, R3, RZ ;  /* 0x0000000312077210 */ /* 0x008fca0007f1e0ff */
[----:B------:R-:W-:-:S04]  /*a010*/  IMAD.X R11, RZ, RZ, R17, P0 ;  /* 0x000000ffff0b7224 */ /* 0x000fc800000e0611 */
[----:B0-----:R-:W-:-:S04]  /*a020*/  IMAD.WIDE.U32 R2, R11, R8, RZ ;  /* 0x000000080b027225 */ /* 0x001fc800078e00ff */
[----:B------:R-:W-:-:S04]  /*a030*/  IMAD.WIDE.U32 R4, P0, R7, R9, R2 ;  /* 0x0000000907047225 */ /* 0x000fc80007800002 */
[----:B------:R-:W-:-:S04]  /*a040*/  IMAD.WIDE.U32 R2, R7, R8, RZ ;  /* 0x0000000807027225 */ /* 0x000fc800078e00ff */
[----:B------:R-:W-:Y:S01]  /*a050*/  IMAD.X R7, RZ, RZ, RZ, P0 ;  /* 0x000000ffff077224 */ /* 0x000fe200000e06ff */
[----:B------:R-:W-:Y:S01]  /*a060*/  IADD3 RZ, P0, R3, R4, RZ ;  /* 0x0000000403ff7210 */ /* 0x000fe20007f1e0ff */
[----:B------:R-:W-:-:S04]  /*a070*/  IMAD.MOV.U32 R6, RZ, RZ, R5 ;  /* 0x000000ffff067224 */ /* 0x000fc800078e0005 */
[----:B------:R-:W-:-:S08]  /*a080*/  IMAD.WIDE.U32.X R6, R11, R9, R6, P0 ;  /* 0x000000090b067225 */ /* 0x000fd000000e0406 */
.L_x_293:
[----:B------:R-:W3:Y:S01]  /*a090*/  LDC.64 R26, c[0x0][0x640] ;  /* 0x00019000ff1a7b82 */ /* 0x000ee20000000a00 */
[-C--:B------:R-:W-:Y:S01]  /*a0a0*/  SHF.R.U64 R11, R6, R0.reuse, R7 ;  /* 0x00000000060b7219 */ /* 0x080fe20000001207 */
[----:B------:R-:W-:Y:S01]  /*a0b0*/  IMAD.MOV.U32 R19, RZ, RZ, R17 ;  /* 0x000000ffff137224 */ /* 0x000fe200078e0011 */
[----:B------:R-:W-:Y:S01]  /*a0c0*/  SHF.R.U32.HI R0, RZ, R0, R7 ;  /* 0x00000000ff007219 */ /* 0x000fe20000011607 */
[----:B-1----:R-:W-:Y:S01]  /*a0d0*/  IMAD.MOV R14, RZ, RZ, -R14 ;  /* 0x000000ffff0e7224 */ /* 0x002fe200078e0a0e */
[----:B------:R-:W-:Y:S01]  /*a0e0*/  IADD3 R5, P0, RZ, -R11, RZ ;  /* 0x8000000bff057210 */ /* 0x000fe20007f1e0ff */
[----:B------:R-:W-:Y:S01]  /*a0f0*/  ULDC UR4, c[0x0][0x154] ;  /* 0x0000550000047ab9 */ /* 0x000fe20000000800 */
[----:B------:R-:W-:Y:S01]  /*a100*/  IMAD.MOV.U32 R7, RZ, RZ, 0x1 ;  /* 0x00000001ff077424 */ /* 0x000fe200078e00ff */
[----:B------:R-:W1:Y:S01]  /*a110*/  LDC R4, c[0x0][0x618] ;  /* 0x00018600ff047b82 */ /* 0x000e620000000800 */
[----:B------:R-:W-:Y:S02]  /*a120*/  IMAD R22, R15, R14, R10 ;  /* 0x0000000e0f167224 */ /* 0x000fe400078e020a */
[----:B------:R-:W-:-:S04]  /*a130*/  IMAD.X R3, RZ, RZ, ~R0, P0 ;  /* 0x000000ffff037224 */ /* 0x000fc800000e0e00 */
[-C--:B--2---:R-:W-:Y:S01]  /*a140*/  IMAD R0, R3, R12.reuse, RZ ;  /* 0x0000000c03007224 */ /* 0x084fe200078e02ff */
[----:B------:R-:W2:Y:S01]  /*a150*/  LDC R6, c[0x0][0x608] ;  /* 0x00018200ff067b82 */ /* 0x000ea20000000800 */
[----:B0-----:R-:W-:-:S04]  /*a160*/  IMAD.WIDE.U32 R2, R5, R12, R18 ;  /* 0x0000000c05027225 */ /* 0x001fc800078e0012 */
[----:B------:R-:W-:Y:S01]  /*a170*/  IMAD R5, R5, R13, R0 ;  /* 0x0000000d05057224 */ /* 0x000fe200078e0200 */
[----:B------:R-:W-:Y:S02]  /*a180*/  I2FP.F32.U32 R0, R20 ;  /* 0x0000001400007245 */ /* 0x000fe40000201000 */
[----:B------:R-:W0:Y:S01]  /*a190*/  LDC R24, c[0x0][0x658] ;  /* 0x00019600ff187b82 */ /* 0x000e220000000800 */
[----:B------:R-:W-:Y:S01]  /*a1a0*/  IMAD.IADD R3, R3, 0x1, R5 ;  /* 0x0000000103037824 */ /* 0x000fe200078e0205 */
[----:B---3--:R-:W-:Y:S01]  /*a1b0*/  ISETP.NE.U32.AND P0, PT, R26, RZ, PT ;  /* 0x000000ff1a00720c */ /* 0x008fe20003f05070 */
[----:B------:R-:W-:Y:S01]  /*a1c0*/  FMUL R0, R0, UR4 ;  /* 0x0000000400007c20 */ /* 0x000fe20008400000 */
[----:B------:R-:W-:Y:S02]  /*a1d0*/  IMAD.MOV.U32 R5, RZ, RZ, -0x1 ;  /* 0xffffffffff057424 */ /* 0x000fe400078e00ff */
[----:B------:R-:W-:Y:S01]  /*a1e0*/  ISETP.NE.AND.EX P0, PT, R27, RZ, PT, P0 ;  /* 0x000000ff1b00720c */ /* 0x000fe20003f05300 */
[----:B------:R3:W4:Y:S01]  /*a1f0*/  F2I.U32.TRUNC.NTZ R12, R0 ;  /* 0x00000000000c7305 */ /* 0x000722000020f000 */
[----:B------:R-:W3:Y:S01]  /*a200*/  LDC R15, c[0x0][0x148] ;  /* 0x00005200ff0f7b82 */ /* 0x000ee20000000800 */
[----:B-1----:R-:W-:-:S02]  /*a210*/  SHF.R.U64 R10, R2, R4, R3 ;  /* 0x00000004020a7219 */ /* 0x002fc40000001203 */
[----:B------:R-:W-:-:S05]  /*a220*/  SHF.R.U32.HI R3, RZ, R4, R3 ;  /* 0x00000004ff037219 */ /* 0x000fca0000011603 */
[----:B------:R-:W1:Y:S01]  /*a230*/  LDC R14, c[0x0][0x600] ;  /* 0x00018000ff0e7b82 */ /* 0x000e620000000800 */
[-CC-:B--2---:R-:W-:Y:S02]  /*a240*/  SHF.R.U64 R8, R10, R6.reuse, R3.reuse ;  /* 0x000000060a087219 */ /* 0x184fe40000001203 */
[----:B------:R-:W-:-:S05]  /*a250*/  SHF.R.U32.HI R3, RZ, R6, R3 ;  /* 0x00000006ff037219 */ /* 0x000fca0000011603 */
[----:B------:R-:W2:Y:S01]  /*a260*/  LDC R21, c[0x0][0x648] ;  /* 0x00019200ff157b82 */ /* 0x000ea20000000800 */
[-CC-:B0-----:R-:W-:Y:S02]  /*a270*/  SHF.R.U64 R13, R8, R24.reuse, R3.reuse ;  /* 0x00000018080d7219 */ /* 0x181fe40000001203 */
[-C--:B------:R-:W-:Y:S02]  /*a280*/  SHF.L.U32 R5, R5, R24.reuse, RZ ;  /* 0x0000001805057219 */ /* 0x080fe400000006ff */
[-C--:B------:R-:W-:Y:S01]  /*a290*/  SHF.R.U32.HI R3, RZ, R24.reuse, R3 ;  /* 0x00000018ff037219 */ /* 0x080fe20000011603 */
[----:B------:R-:W-:Y:S01]  /*a2a0*/  IMAD.MOV.U32 R2, RZ, RZ, R13 ;  /* 0x000000ffff027224 */ /* 0x000fe200078e000d */
[----:B------:R-:W-:Y:S01]  /*a2b0*/  SHF.L.U32 R24, R7, R24, RZ ;  /* 0x0000001807187219 */ /* 0x000fe200000006ff */
[----:B------:R-:W0:Y:S01]  /*a2c0*/  LDC R25, c[0x0][0x638] ;  /* 0x00018e00ff197b82 */ /* 0x000e220000000800 */
[----:B------:R-:W-:-:S07]  /*a2d0*/  LOP3.LUT R19, RZ, R5, RZ, 0x33, !PT ;  /* 0x00000005ff137212 */ /* 0x000fce00078e33ff */
[----:B------:R-:W0:Y:S01]  /*a2e0*/  LDC R28, c[0x0][0x610] ;  /* 0x00018400ff1c7b82 */ /* 0x000e220000000800 */
[----:B----4-:R-:W-:Y:S05]  /*a2f0*/  @!P0 BRA `(.L_x_294) ;  /* 0x0000000000288947 */ /* 0x010fea0003800000 */
[----:B---3--:R-:W3:Y:S02]  /*a300*/  LDC R0, c[0x0][0x64c] ;  /* 0x00019300ff007b82 */ /* 0x008ee40000000800 */
[----:B---3--:R-:W-:-:S05]  /*a310*/  IADD3 R7, P0, R13, R0, RZ ;  /* 0x000000000d077210 */ /* 0x008fca0007f1e0ff */
        /* <DEDUP_REMOVED lines=8> */
.L_x_294:
[----:B------:R-:W4:Y:S01]  /*a3a0*/  LDC R4, c[0x0][0x65c] ;  /* 0x00019700ff047b82 */ /* 0x000f220000000800 */
[----:B--23--:R-:W-:Y:S01]  /*a3b0*/  SHF.R.U64 R0, R2, R21, R3 ;  /* 0x0000001502007219 */ /* 0x00cfe20000001203 */
[----:B-1----:R-:W-:Y:S01]  /*a3c0*/  VIADD R3, R14, 0xffffffff ;  /* 0xffffffff0e037836 */ /* 0x002fe20000000000 */
[----:B------:R-:W-:Y:S01]  /*a3d0*/  LOP3.LUT R19, R8, R19, RZ, 0xc0, !PT ;  /* 0x0000001308137212 */ /* 0x000fe200078ec0ff */
[----:B------:R-:W-:Y:S02]  /*a3e0*/  IMAD.MOV R12, RZ, RZ, -R12 ;  /* 0x000000ffff0c7224 */ /* 0x000fe400078e0a0c */
[----:B------:R-:W-:Y:S01]  /*a3f0*/  IMAD.MOV R2, RZ, RZ, -R0 ;  /* 0x000000ffff027224 */ /* 0x000fe200078e0a00 */
[----:B------:R-:W-:Y:S01]  /*a400*/  LOP3.LUT R3, R10, R3, RZ, 0xc0, !PT ;  /* 0x000000030a037212 */ /* 0x000fe200078ec0ff */
[----:B------:R-:W-:Y:S02]  /*a410*/  IMAD R19, R24, R0, R19 ;  /* 0x0000000018137224 */ /* 0x000fe400078e0213 */
[----:B0-----:R-:W-:-:S04]  /*a420*/  IMAD R0, R2, R25, R13 ;  /* 0x0000001902007224 */ /* 0x001fc800078e020d */
[----:B------:R-:W-:Y:S01]  /*a430*/  IMAD R2, R0, R14, R3 ;  /* 0x0000000e00027224 */ /* 0x000fe200078e0203 */
[----:B----4-:R-:W-:Y:S01]  /*a440*/  ISETP.NE.AND P0, PT, R4, 0x1, PT ;  /* 0x000000010400780c */ /* 0x010fe20003f05270 */
[----:B------:R-:W-:-:S05]  /*a450*/  IMAD.MOV.U32 R4, RZ, RZ, 0x1 ;  /* 0x00000001ff047424 */ /* 0x000fca00078e00ff */
[----:B------:R-:W-:-:S07]  /*a460*/  PRMT R0, R4, 0x7610, R0 ;  /* 0x0000761004007816 */ /* 0x000fce0000000000 */
[----:B------:R-:W-:-:S04]  /*a470*/  @P0 IMAD R22, R15, R12, R20 ;  /* 0x0000000c0f160224 */ /* 0x000fc800078e0214 */
[----:B------:R-:W-:-:S05]  /*a480*/  IMAD R19, R19, R28, R22 ;  /* 0x0000001c13137224 */ /* 0x000fca00078e0216 */
[----:B------:R-:W-:Y:S02]  /*a490*/  SEL R22, R2, R19, !P0 ;  /* 0x0000001302167207 */ /* 0x000fe40004000000 */
[----:B------:R-:W-:Y:S01]  /*a4a0*/  SEL R19, R19, R2, !P0 ;  /* 0x0000000213137207 */ /* 0x000fe20004000000 */
[----:B------:R-:W-:-:S07]  /*a4b0*/  IMAD.MOV.U32 R2, RZ, RZ, R11 ;  /* 0x000000ffff027224 */ /* 0x000fce00078e000b */
.L_x_292:
[----:B------:R-:W-:Y:S02]  /*a4c0*/  LOP3.LUT P0, RZ, R0, 0xff, RZ, 0xc0, !PT ;  /* 0x000000ff00ff7812 */ /* 0x000fe4000780c0ff */
[----:B------:R-:W-:-:S11]  /*a4d0*/  LOP3.LUT R175, R175, 0x1, RZ, 0x3c, !PT ;  /* 0x00000001afaf7812 */ /* 0x000fd600078e3cff */
[----:B------:R-:W-:Y:S05]  /*a4e0*/  @P0 BRA `(.L_x_295) ;  /* 0xffffff7000b40947 */ /* 0x000fea000383ffff */
[----:B------:R-:W-:Y:S05]  /*a4f0*/  EXIT ;  /* 0x000000000000794d */ /* 0x000fea0003800000 */
.L_x_18:
[----:B------:R-:W-:-:S08]  /*a500*/  ISETP.NE.AND P0, PT, R5, RZ, PT ;  /* 0x000000ff0500720c */ /* 0x000fd00003f05270 */
[----:B0-----:R-:W0:-:S00]  /*a510*/  USETMAXREG.DEALLOC.CTAPOOL 0x28 ;  /* 0x00000028000079c8 */ /* 0x001e0000080e0500 */
[----:B------:R-:W-:Y:S05]  /*a520*/  @P0 EXIT ;  /* 0x000000000000094d */ /* 0x000fea0003800000 */
[----:B0-----:R-:W-:Y:S01]  /*a530*/  LOP3.LUT P0, RZ, R8, 0xff, RZ, 0xc0, !PT ;  /* 0x000000ff08ff7812 */ /* 0x001fe2000780c0ff */
[----:B------:R-:W-:Y:S02]  /*a540*/  IMAD.MOV.U32 R0, RZ, RZ, 0x1 ;  /* 0x00000001ff007424 */ /* 0x000fe400078e00ff */
[----:B------:R-:W-:-:S10]  /*a550*/  IMAD.MOV.U32 R7, RZ, RZ, RZ ;  /* 0x000000ffff077224 */ /* 0x000fd400078e00ff */
[----:B------:R-:W-:Y:S05]  /*a560*/  @!P0 BRA `(.L_x_296) ;  /* 0x0000000c008c8947 */ /* 0x000fea0003800000 */
[----:B------:R-:W0:Y:S01]  /*a570*/  S2UR UR9, SR_CgaCtaId ;  /* 0x00000000000979c3 */ /* 0x000e220000008800 */
[----:B------:R-:W-:Y:S01]  /*a580*/  ULDC UR5, c[0x0][0x658] ;  /* 0x0001960000057ab9 */ /* 0x000fe20000000800 */
[----:B------:R-:W-:Y:S01]  /*a590*/  UMOV UR10, 0xffffffff ;  /* 0xffffffff000a7882 */ /* 0x000fe20000000000 */
[----:B------:R-:W-:Y:S01]  /*a5a0*/  UMOV UR14, 0x1 ;  /* 0x00000001000e7882 */ /* 0x000fe20000000000 */
[----:B------:R-:W-:Y:S01]  /*a5b0*/  USHF.L.U32 UR10, UR10, UR5, URZ ;  /* 0x000000050a0a7299 */ /* 0x000fe2000800063f */
[----:B------:R-:W-:Y:S01]  /*a5c0*/  LOP3.LUT P0, RZ, R4, 0x1f, RZ, 0xc0, !PT ;  /* 0x0000001f04ff7812 */ /* 0x000fe2000780c0ff */
[----:B------:R-:W-:Y:S01]  /*a5d0*/  BSSY B0, `(.L_x_296) ;  /* 0x00000dc000007945 */ /* 0x000fe20003800000 */
[C---:B------:R-:W-:Y:S01]  /*a5e0*/  ISETP.NE.AND P2, PT, R3.reuse, RZ, PT ;  /* 0x000000ff0300720c */ /* 0x040fe20003f45270 */
[----:B------:R-:W-:Y:S01]  /*a5f0*/  ULOP3.LUT UR13, URZ, UR10, URZ, 0x33, !UPT ;  /* 0x0000000a3f0d7292 */ /* 0x000fe2000f8e333f */
[----:B------:R-:W-:Y:S01]  /*a600*/  ISETP.NE.OR P0, PT, R3, RZ, !P0 ;  /* 0x000000ff0300720c */ /* 0x000fe20004705670 */
[----:B------:R-:W-:Y:S01]  /*a610*/  IMAD.MOV.U32 R8, RZ, RZ, 0x1 ;  /* 0x00000001ff087424 */ /* 0x000fe200078e00ff */
[----:B------:R-:W-:Y:S01]  /*a620*/  LOP3.LUT R6, R16, 0x2, RZ, 0xfc, !PT ;  /* 0x0000000210067812 */ /* 0x000fe200078efcff */
[----:B------:R-:W-:Y:S01]  /*a630*/  IMAD.MOV.U32 R0, RZ, RZ, 0x1 ;  /* 0x00000001ff007424 */ /* 0x000fe200078e00ff */
[----:B------:R-:W-:Y:S01]  /*a640*/  ULDC UR4, c[0x0][0x600] ;  /* 0x0001800000047ab9 */ /* 0x000fe20000000800 */
[----:B------:R-:W-:Y:S01]  /*a650*/  IMAD.MOV.U32 R7, RZ, RZ, RZ ;  /* 0x000000ffff077224 */ /* 0x000fe200078e00ff */
[----:B------:R-:W-:Y:S01]  /*a660*/  UMOV UR19, 0x1111 ;  /* 0x0000111100137882 */ /* 0x000fe20000000000 */
[----:B------:R-:W-:-:S02]  /*a670*/  UIADD3 UR24, UR40, 0x1, URZ ;  /* 0x0000000128187890 */ /* 0x000fc4000fffe03f */
[----:B------:R-:W-:Y:S02]  /*a680*/  UIADD3 UR4, UR4, -0x1, URZ ;  /* 0xffffffff04047890 */ /* 0x000fe4000fffe03f */
[----:B------:R-:W-:Y:S01]  /*a690*/  USHF.L.U32 UR5, UR14, UR5, URZ ;  /* 0x000000050e057299 */ /* 0x000fe2000800063f */
[----:B------:R-:W-:Y:S01]  /*a6a0*/  ULDC.64 UR26, c[0x0][0x198] ;  /* 0x00006600001a7ab9 */ /* 0x000fe20000000a00 */
[----:B0-----:R-:W-:Y:S02]  /*a6b0*/  USHF.R.U32.HI UR25, URZ, 0x2, UR9 ;  /* 0x000000023f197899 */ /* 0x001fe40008011609 */
[----:B------:R-:W-:Y:S02]  /*a6c0*/  ULOP3.LUT UR8, UR9, 0x3, URZ, 0xc0, !UPT ;  /* 0x0000000309087892 */ /* 0x000fe4000f8ec03f */
[----:B------:R-:W-:Y:S02]  /*a6d0*/  USHF.L.U32 UR6, UR9, 0x6, URZ ;  /* 0x0000000609067899 */ /* 0x000fe4000800063f */
[----:B------:R-:W-:-:S02]  /*a6e0*/  USHF.L.U32 UR7, UR9, 0xb, URZ ;  /* 0x0000000b09077899 */ /* 0x000fc4000800063f */
[----:B------:R-:W-:Y:S02]  /*a6f0*/  ULOP3.LUT UR9, UR9, 0xfffffffc, URZ, 0xc0, !UPT ;  /* 0xfffffffc09097892 */ /* 0x000fe4000f8ec03f */
[----:B------:R-:W-:Y:S02]  /*a700*/  UISETP.GT.U32.AND UP0, UPT, UR8, 0xffff, UPT ;  /* 0x0000ffff0800788c */ /* 0x000fe4000bf04070 */
[----:B------:R-:W-:Y:S02]  /*a710*/  ULOP3.LUT UR11, UR9, 0x1, URZ, 0xfc, !UPT ;  /* 0x00000001090b7892 */ /* 0x000fe4000f8efc3f */
[----:B------:R-:W-:Y:S02]  /*a720*/  ULOP3.LUT UR12, UR9, 0x2, URZ, 0xfc, !UPT ;  /* 0x00000002090c7892 */ /* 0x000fe4000f8efc3f */
[----:B------:R-:W-:Y:S02]  /*a730*/  USHF.L.U32 UR10, UR14, UR9, URZ ;  /* 0x000000090e0a7299 */ /* 0x000fe4000800063f */
[----:B------:R-:W-:-:S02]  /*a740*/  ULOP3.LUT UR9, UR9, 0x3, URZ, 0xfc, !UPT ;  /* 0x0000000309097892 */ /* 0x000fc4000f8efc3f */
[----:B------:R-:W-:Y:S02]  /*a750*/  USHF.L.U32 UR11, UR14, UR11, URZ ;  /* 0x0000000b0e0b7299 */ /* 0x000fe4000800063f */
[----:B------:R-:W-:Y:S02]  /*a760*/  USHF.L.U32 UR12, UR14, UR12, URZ ;  /* 0x0000000c0e0c7299 */ /* 0x000fe4000800063f */
[----:B------:R-:W-:Y:S02]  /*a770*/  USEL UR8, UR8, 0xffff, !UP0 ;  /* 0x0000ffff08087887 */ /* 0x000fe4000c000000 */
[----:B------:R-:W-:Y:S02]  /*a780*/  USHF.L.U32 UR9, UR14, UR9, URZ ;  /* 0x000000090e097299 */ /* 0x000fe4000800063f */
[----:B------:R-:W-:Y:S02]  /*a790*/  ULOP3.LUT UR10, UR12, UR10, UR11, 0xfe, !UPT ;  /* 0x0000000a0c0a7292 */ /* 0x000fe4000f8efe0b */
[----:B------:R-:W-:-:S02]  /*a7a0*/  ULOP3.LUT UR8, UR8, 0xffff, URZ, 0xc0, !UPT ;  /* 0x0000ffff08087892 */ /* 0x000fc4000f8ec03f */
[----:B------:R-:W-:Y:S02]  /*a7b0*/  ULOP3.LUT UR6, UR6, 0xc0, URZ, 0xc0, !UPT ;  /* 0x000000c006067892 */ /* 0x000fe4000f8ec03f */
[----:B------:R-:W-:Y:S02]  /*a7c0*/  ULOP3.LUT UR7, UR7, 0x1800, URZ, 0xc0, !UPT ;  /* 0x0000180007077892 */ /* 0x000fe4000f8ec03f */
[----:B------:R-:W-:Y:S02]  /*a7d0*/  ULOP3.LUT UR18, UR10, UR9, URZ, 0xfc, !UPT ;  /* 0x000000090a127292 */ /* 0x000fe4000f8efc3f */
[----:B------:R-:W-:-:S12]  /*a7e0*/  USHF.L.U32 UR19, UR19, UR8, URZ ;  /* 0x0000000813137299 */ /* 0x000fd8000800063f */
.L_x_308:
[----:B------:R-:W-:-:S03]  /*a7f0*/  UMOV UR8, 0xffffffff ;  /* 0xffffffff00087882 */ /* 0x000fc60000000000 */
[----:B------:R-:W-:Y:S05]  /*a800*/  BRA.DIV UR8, `(.L_x_297) ;  /* 0x0000001208f47947 */ /* 0x000fea000b800000 */
[----:B------:R-:W-:-:S13]  /*a810*/  ELECT P6, URZ, PT ;  /* 0x00000000003f782f */ /* 0x000fda00038c0000 */
.L_x_328:
[----:B------:R-:W0:Y:S01]  /*a820*/  LDC R3, c[0x0][0x28c] ;  /* 0x0000a300ff037b82 */ /* 0x000e220000000800 */
[----:B------:R-:W-:Y:S01]  /*a830*/  BSSY B1, `(.L_x_298) ;  /* 0x000003d000017945 */ /* 0x000fe20003800000 */
[----:B0-----:R-:W-:-:S13]  /*a840*/  ISETP.LT.OR P6, PT, R3, 0x1, !P6 ;  /* 0x000000010300780c */ /* 0x001fda00077c1670 */
[----:B------:R-:W-:Y:S05]  /*a850*/  @P6 BRA `(.L_x_299) ;  /* 0x0000000000e86947 */ /* 0x000fea0003800000 */
[----:B------:R-:W-:Y:S01]  /*a860*/  LEA R19, R19, UR25, 0x2 ;  /* 0x0000001913137c11 */ /* 0x000fe2000f8e10ff */
[----:B------:R-:W-:Y:S01]  /*a870*/  IMAD.MOV.U32 R11, RZ, RZ, RZ ;  /* 0x000000ffff0b7224 */ /* 0x000fe200078e00ff */
[----:B------:R-:W-:Y:S01]  /*a880*/  LEA R22, R22, UR6, 0x8 ;  /* 0x0000000616167c11 */ /* 0x000fe2000f8e40ff */
[----:B------:R-:W-:Y:S02]  /*a890*/  IMAD.U32 R13, RZ, RZ, UR24 ;  /* 0x00000018ff0d7e24 */ /* 0x000fe4000f8e00ff */
[----:B------:R-:W-:Y:S02]  /*a8a0*/  IMAD.MOV.U32 R3, RZ, RZ, R0 ;  /* 0x000000ffff037224 */ /* 0x000fe400078e0000 */
[----:B------:R-:W-:Y:S02]  /*a8b0*/  IMAD.MOV.U32 R4, RZ, RZ, R7 ;  /* 0x000000ffff047224 */ /* 0x000fe400078e0007 */
[----:B------:R-:W-:-:S07]  /*a8c0*/  IMAD.SHL.U32 R19, R19, 0x10, RZ ;  /* 0x0000001013137824 */ /* 0x000fce00078e00ff */
.L_x_303:
[----:B------:R-:W0:Y:S01]  /*a8d0*/  S2R R10, SR_CgaCtaId ;  /* 0x00000000000a7919 */ /* 0x000e220000008800 */
[----:B------:R-:W-:Y:S01]  /*a8e0*/  MOV R5, 0x400 ;  /* 0x0000040000057802 */ /* 0x000fe20000000f00 */
[----:B------:R-:W1:Y:S03]  /*a8f0*/  @!P2 LDC R9, c[0x0][0x500] ;  /* 0x00014000ff09ab82 */ /* 0x000e660000000800 */
[----:B0-----:R-:W-:Y:S02]  /*a900*/  LEA R12, R10, R5, 0x18 ;  /* 0x000000050a0c7211 */ /* 0x001fe400078ec0ff */
[----:B------:R-:W-:-:S03]  /*a910*/  SHF.L.U32 R5, R3, 0x1f, RZ ;  /* 0x0000001f03057819 */ /* 0x000fc600000006ff */
[----:B------:R-:W-:-:S04]  /*a920*/  IMAD R10, R4, 0x8, R12 ;  /* 0x00000008040a7824 */ /* 0x000fc800078e020c */
[----:B------:R-:W0:Y:S02]  /*a930*/  SYNCS.PHASECHK.TRANS64.TRYWAIT P1, [R10+URZ+0x58], R5 ;  /* 0x000058050a0075a7 */ /* 0x000e24000802017f */
[----:B01----:R-:W-:Y:S05]  /*a940*/  @!P1 BRA `(.L_x_300) ;  /* 0x0000001000c49947 */ /* 0x003fea0003800000 */
.L_x_329:
[----:B0-----:R-:W-:Y:S01]  /*a950*/  PRMT R5, R6, 0x9910, RZ ;  /* 0x0000991006057816 */ /* 0x001fe200000000ff */
[----:B------:R0:W-:Y:S03]  /*a960*/  @!P2 SYNCS.ARRIVE.TRANS64 RZ, [R10+URZ], R9 ;  /* 0x000000090affa9a7 */ /* 0x0001e6000800003f */
[----:B------:R-:W-:-:S13]  /*a970*/  ISETP.NE.AND P1, PT, R5, 0x2, PT ;  /* 0x000000020500780c */ /* 0x000fda0003f25270 */
[----:B0-----:R-:W-:Y:S05]  /*a980*/  @P1 BRA `(.L_x_301) ;  /* 0x0000000000041947 */ /* 0x001fea0003800000 */
[----:B------:R-:W-:Y:S01]  /*a990*/  BPT.TRAP 0x1 ;  /* 0x000000040000795c */ /* 0x000fe20000300000 */
.L_x_301:
[----:B------:R-:W-:Y:S05]  /*a9a0*/  @P0 BRA `(.L_x_302) ;  /* 0x0000000000040947 */ /* 0x000fea0003800000 */
[----:B------:R-:W-:Y:S01]  /*a9b0*/  BPT.TRAP 0x1 ;  /* 0x000000040000795c */ /* 0x000fe20000300000 */
.L_x_302:
[----:B------:R-:W-:Y:S01]  /*a9c0*/  LEA R5, R4, UR25, 0x2 ;  /* 0x0000001904057c11 */ /* 0x000fe2000f8e10ff */
[----:B------:R-:W-:Y:S01]  /*a9d0*/  VIADD R13, R13, 0xffffffff ;  /* 0xffffffff0d0d7836 */ /* 0x000fe20000000000 */
[----:B------:R-:W-:Y:S01]  /*a9e0*/  R2UR UR22, R19 ;  /* 0x00000000131672ca */ /* 0x000fe200000e0000 */
[----:B------:R-:W-:Y:S01]  /*a9f0*/  UIADD3 UR14, UP0, UR26, 0xf0, URZ ;  /* 0x000000f01a0e7890 */ /* 0x000fe2000ff1e03f */
[----:B------:R-:W-:Y:S01]  /*aa00*/  R2UR UR9, R10 ;  /* 0x000000000a0972ca */ /* 0x000fe200000e0000 */
[----:B------:R-:W-:Y:S01]  /*aa10*/  IMAD.SHL.U32 R5, R5, 0x200, RZ ;  /* 0x0000020005057824 */ /* 0x000fe200078e00ff */
[----:B------:R-:W-:Y:S01]  /*aa20*/  R2UR UR10, R11 ;  /* 0x000000000b0a72ca */ /* 0x000fe200000e0000 */
[----:B------:R-:W-:Y:S01]  /*aa30*/  UIADD3 UR30, UP1, UR26, 0x1f0, URZ ;  /* 0x000001f01a1e7890 */ /* 0x000fe2000ff3e03f */
[----:B------:R-:W-:Y:S01]  /*aa40*/  R2UR UR12, R2 ;  /* 0x00000000020c72ca */ /* 0x000fe200000e0000 */
[--C-:B------:R-:W-:Y:S01]  /*aa50*/  IMAD R9, R5, 0x2, R12.reuse ;  /* 0x0000000205097824 */ /* 0x100fe200078e020c */
[----:B------:R-:W-:Y:S01]  /*aa60*/  LEA R5, R4, UR7, 0xd ;  /* 0x0000000704057c11 */ /* 0x000fe2000f8e68ff */
[----:B------:R-:W-:Y:S01]  /*aa70*/  UIADD3.X UR15, URZ, UR27, URZ, UP0, !UPT ;  /* 0x0000001b3f0f7290 */ /* 0x000fe200087fe43f */
[----:B------:R-:W-:Y:S01]  /*aa80*/  R2UR UR23, R22 ;  /* 0x00000000161772ca */ /* 0x000fe200000e0000 */
[----:B------:R-:W-:Y:S01]  /*aa90*/  UPRMT UR20, URZ, 0x5410, UR19 ;  /* 0x000054103f147896 */ /* 0x000fe20008000013 */
[----:B------:R-:W-:Y:S01]  /*aaa0*/  R2UR UR8, R9 ;  /* 0x00000000090872ca */ /* 0x000fe200000e0000 */
[----:B------:R-:W-:Y:S01]  /*aab0*/  IMAD R5, R5, 0x2, R12 ;  /* 0x0000000205057824 */ /* 0x000fe200078e020c */
[----:B------:R-:W-:Y:S01]  /*aac0*/  ISETP.GT.AND P3, PT, R13, 0x1, PT ;  /* 0x000000010d00780c */ /* 0x000fe20003f64270 */
[----:B------:R-:W-:Y:S01]  /*aad0*/  VIADD R4, R4, 0x1 ;  /* 0x0000000104047836 */ /* 0x000fe20000000000 */
[----:B------:R-:W-:Y:S01]  /*aae0*/  UPRMT UR28, URZ, 0x5410, UR18 ;  /* 0x000054103f1c7896 */ /* 0x000fe20008000012 */
[----:B------:R-:W-:Y:S01]  /*aaf0*/  VIADD R11, R11, 0x20 ;  /* 0x000000200b0b7836 */ /* 0x000fe20000000000 */
[----:B------:R-:W-:Y:S01]  /*ab00*/  R2UR UR11, R5 ;  /* 0x00000000050b72ca */ /* 0x000fe200000e0000 */
[----:B------:R-:W-:Y:S01]  /*ab10*/  UIADD3.X UR31, URZ, UR27, URZ, UP1, !UPT ;  /* 0x0000001b3f1f7290 */ /* 0x000fe20008ffe43f */
[----:B------:R-:W-:Y:S01]  /*ab20*/  ISETP.NE.AND P1, PT, R4, 0xb, PT ;  /* 0x0000000b0400780c */ /* 0x000fe20003f25270 */
[----:B------:R-:W-:Y:S01]  /*ab30*/  UMOV UR16, 0x0 ;  /* 0x0000000000107882 */ /* 0x000fe20000000000 */
[----:B------:R-:W-:-:S02]  /*ab40*/  UMOV UR17, 0x10000000 ;  /* 0x1000000000117882 */ /* 0x000fc40000000000 */
[----:B------:R-:W-:Y:S01]  /*ab50*/  SEL R10, RZ, 0x1, P1 ;  /* 0x00000001ff0a7807 */ /* 0x000fe20000800000 */
[----:B------:R-:W-:Y:S01]  /*ab60*/  UIADD3 UR8, UR8, 0x180, URZ ;  /* 0x0000018008087890 */ /* 0x000fe2000fffe03f */
[----:B------:R-:W-:Y:S02]  /*ab70*/  SEL R4, R4, RZ, P1 ;  /* 0x000000ff04047207 */ /* 0x000fe40000800000 */
[----:B------:R-:W-:-:S03]  /*ab80*/  LOP3.LUT R3, R3, R10, RZ, 0x3c, !PT ;  /* 0x0000000a03037212 */ /* 0x000fc600078e3cff */
[----:B------:R-:W-:-:S03]  /*ab90*/  UIADD3 UR21, UR11, 0xb180, URZ ;  /* 0x0000b1800b157890 */ /* 0x000fc6000fffe03f */
[----:B------:R-:W-:Y:S02]  /*aba0*/  UMOV UR11, UR22 ;  /* 0x00000016000b7c82 */ /* 0x000fe40008000000 */
[----:B------:R0:W-:Y:S02]  /*abb0*/  UTMALDG.3D.MULTICAST [UR8], [UR14], UR20, desc[UR16] ;  /* 0x000010080e0073b4 */ /* 0x0001e40008011814 */
[----:B0-----:R-:W-:Y:S01]  /*abc0*/  UMOV UR8, UR21 ;  /* 0x0000001500087c82 */ /* 0x001fe20008000000 */
[----:B------:R-:W-:Y:S02]  /*abd0*/  UMOV UR11, UR23 ;  /* 0x00000017000b7c82 */ /* 0x000fe40008000000 */
[----:B------:R0:W-:Y:S02]  /*abe0*/  UTMALDG.3D.MULTICAST [UR8], [UR30], UR28, desc[UR16] ;  /* 0x000010081e0073b4 */ /* 0x0001e4000801181c */
[----:B0-----:R-:W-:Y:S05]  /*abf0*/  @P3 BRA `(.L_x_303) ;  /* 0xfffffffc00343947 */ /* 0x001fea000383ffff */
.L_x_299:
[----:B------:R-:W-:Y:S05]  /*ac00*/  BSYNC B1 ;  /* 0x0000000000017941 */ /* 0x000fea0003800000 */
.L_x_298:
[----:B------:R-:W2:Y:S01]  /*ac10*/  LDL.64 R14, [R1] ;  /* 0x00000000010e7983 */ /* 0x000ea20000100a00 */
[----:B------:R-:W-:Y:S01]  /*ac20*/  LOP3.LUT P4, RZ, R8, 0xff, RZ, 0xc0, !PT ;  /* 0x000000ff08ff7812 */ /* 0x000fe2000788c0ff */
[----:B------:R-:W-:Y:S01]  /*ac30*/  VIADD R4, R7, UR40 ;  /* 0x0000002807047c36 */ /* 0x000fe20008000000 */
[----:B------:R-:W-:Y:S01]  /*ac40*/  ULDC.64 UR8, c[0x0][0x650] ;  /* 0x0001940000087ab9 */ /* 0x000fe20000000a00 */
[----:B------:R-:W-:Y:S01]  /*ac50*/  IMAD.U32 R7, RZ, RZ, UR40 ;  /* 0x00000028ff077e24 */ /* 0x000fe2000f8e00ff */
[----:B------:R-:W-:Y:S01]  /*ac60*/  UISETP.GE.U32.AND UP0, UPT, UR40, 0xb, UPT ;  /* 0x0000000b2800788c */ /* 0x000fe2000bf06070 */
[----:B------:R-:W-:Y:S01]  /*ac70*/  BSSY B1, `(.L_x_304) ;  /* 0x000006f000017945 */ /* 0x000fe20003800000 */
[----:B------:R-:W-:Y:S01]  /*ac80*/  ISETP.GT.U32.AND P1, PT, R4, 0xa, PT ;  /* 0x0000000a0400780c */ /* 0x000fe20003f24070 */
[----:B------:R-:W-:Y:S01]  /*ac90*/  IMAD.MOV.U32 R19, RZ, RZ, -0x1 ;  /* 0xffffffffff137424 */ /* 0x000fe200078e00ff */
[----:B------:R-:W-:Y:S01]  /*aca0*/  PRMT R8, RZ, 0x7610, R8 ;  /* 0x00007610ff087816 */ /* 0x000fe20000000008 */
[----:B------:R-:W-:Y:S01]  /*acb0*/  IMAD.MOV.U32 R22, RZ, RZ, -0x1 ;  /* 0xffffffffff167424 */ /* 0x000fe200078e00ff */
[----:B------:R-:W-:-:S02]  /*acc0*/  ISETP.LT.U32.AND P1, PT, R7, 0xb, P1 ;  /* 0x0000000b0700780c */ /* 0x000fc40000f21070 */
[----:B------:R-:W-:Y:S01]  /*acd0*/  PLOP3.LUT P3, PT, PT, PT, UP0, 0x80, 0x0 ;  /* 0x000000000000781c */ /* 0x000fe20003f6f008 */
[----:B------:R-:W0:Y:S01]  /*ace0*/  @P4 S2R R3, SR_CgaCtaId ;  /* 0x0000000000034919 */ /* 0x000e220000008800 */
[----:B------:R-:W-:-:S04]  /*acf0*/  @P4 MOV R2, 0x400 ;  /* 0x0000040000024802 */ /* 0x000fc80000000f00 */
[----:B0-----:R-:W-:Y:S01]  /*ad00*/  @P4 LEA R5, R3, R2, 0x18 ;  /* 0x0000000203054211 */ /* 0x001fe200078ec0ff */
[----:B------:R-:W-:-:S03]  /*ad10*/  IMAD.WIDE.U32 R2, R4, -0x45d1745d, RZ ;  /* 0xba2e8ba304027825 */ /* 0x000fc600078e00ff */
[----:B------:R0:W-:Y:S01]  /*ad20*/  @P4 SYNCS.ARRIVE.TRANS64.A1T0 RZ, [R5+URZ+0xe8], RZ ;  /* 0x0000e8ff05ff49a7 */ /* 0x0001e2000810003f */
[----:B------:R-:W-:Y:S01]  /*ad30*/  IMAD.MOV.U32 R2, RZ, RZ, -0x1 ;  /* 0xffffffffff027424 */ /* 0x000fe200078e00ff */
[----:B0-----:R-:W-:Y:S02]  /*ad40*/  SHF.R.U32.HI R5, RZ, 0x3, R3 ;  /* 0x00000003ff057819 */ /* 0x001fe40000011603 */
[----:B------:R-:W-:-:S03]  /*ad50*/  SEL R3, RZ, 0x1, !P1 ;  /* 0x00000001ff037807 */ /* 0x000fc60004800000 */
[----:B------:R-:W-:Y:S01]  /*ad60*/  IMAD R7, R5, -0xb, R4 ;  /* 0xfffffff505077824 */ /* 0x000fe200078e0204 */
[----:B------:R-:W-:Y:S02]  /*ad70*/  LOP3.LUT R0, R0, R3, RZ, 0x3c, !PT ;  /* 0x0000000300007212 */ /* 0x000fe400078e3cff */
[----:B------:R-:W-:Y:S02]  /*ad80*/  PRMT R3, RZ, 0x7610, R3 ;  /* 0x00007610ff037816 */ /* 0x000fe40000000003 */
[----:B------:R-:W-:Y:S02]  /*ad90*/  @P3 LOP3.LUT R0, R0, 0x1, R5, 0x78, !PT ;  /* 0x0000000100003812 */ /* 0x000fe400078e7805 */
[----:B--2---:R-:W-:-:S04]  /*ada0*/  IADD3 R18, P4, R18, R14, RZ ;  /* 0x0000000e12127210 */ /* 0x004fc80007f9e0ff */
[----:B------:R-:W-:Y:S01]  /*adb0*/  ISETP.GE.U32.AND P1, PT, R18, UR8, PT ;  /* 0x0000000812007c0c */ /* 0x000fe2000bf26070 */
[----:B------:R-:W-:-:S05]  /*adc0*/  IMAD.X R17, R17, 0x1, R23, P4 ;  /* 0x0000000111117824 */ /* 0x000fca00020e0617 */
[----:B------:R-:W-:-:S13]  /*add0*/  ISETP.GE.U32.AND.EX P1, PT, R17, UR9, PT, P1 ;  /* 0x0000000911007c0c */ /* 0x000fda000bf26110 */
[----:B------:R-:W-:Y:S05]  /*ade0*/  @P1 BRA `(.L_x_305) ;  /* 0x00000004005c1947 */ /* 0x000fea0003800000 */
[----:B------:R-:W0:Y:S01]  /*adf0*/  S2R R11, SR_CTAID.X ;  /* 0x00000000000b7919 */ /* 0x000e220000002500 */
[----:B------:R-:W-:Y:S01]  /*ae00*/  ULDC.64 UR8, c[0x0][0x628] ;  /* 0x00018a0000087ab9 */ /* 0x000fe20000000a00 */
[----:B------:R-:W1:Y:S01]  /*ae10*/  LDC R12, c[0x0][0x144] ;  /* 0x00005100ff0c7b82 */ /* 0x000e620000000800 */
[----:B------:R-:W-:Y:S01]  /*ae20*/  ISETP.NE.U32.AND P1, PT, RZ, UR8, PT ;  /* 0x00000008ff007c0c */ /* 0x000fe2000bf25070 */
[----:B------:R-:W2:Y:S01]  /*ae30*/  S2R R9, SR_CTAID.Y ;  /* 0x0000000000097919 */ /* 0x000ea20000002600 */
[----:B------:R-:W-:Y:S01]  /*ae40*/  ULDC UR10, c[0x0][0x150] ;  /* 0x00005400000a7ab9 */ /* 0x000fe20000000800 */
[----:B------:R-:W-:Y:S01]  /*ae50*/  ULDC UR11, c[0x0][0x630] ;  /* 0x00018c00000b7ab9 */ /* 0x000fe20000000800 */
[----:B------:R-:W-:Y:S01]  /*ae60*/  ISETP.NE.AND.EX P1, PT, RZ, UR9, PT, P1 ;  /* 0x00000009ff007c0c */ /* 0x000fe2000bf25310 */
[----:B------:R-:W-:Y:S01]  /*ae70*/  IMAD.MOV.U32 R2, RZ, RZ, R18 ;  /* 0x000000ffff027224 */ /* 0x000fe200078e0012 */
[----:B0-----:R-:W-:-:S05]  /*ae80*/  I2FP.F32.U32 R3, R11 ;  /* 0x0000000b00037245 */ /* 0x001fca0000201000 */
[----:B------:R-:W-:Y:S01]  /*ae90*/  FMUL R14, R3, UR10 ;  /* 0x0000000a030e7c20 */ /* 0x000fe20008400000 */
[----:B------:R-:W-:-:S05]  /*aea0*/  IMAD.MOV.U32 R3, RZ, RZ, R17 ;  /* 0x000000ffff037224 */ /* 0x000fca00078e0011 */
[----:B--2---:R-:W-:Y:S05]  /*aeb0*/  @!P1 BRA `(.L_x_306) ;  /* 0x0000000000289947 */ /* 0x004fea0003800000 */
[----:B------:R-:W-:Y:S02]  /*aec0*/  ULDC UR10, c[0x0][0x634] ;  /* 0x00018d00000a7ab9 */ /* 0x000fe40000000800 */
[----:B------:R-:W-:-:S05]  /*aed0*/  IADD3 R3, P1, R18, UR10, RZ ;  /* 0x0000000a12037c10 */ /* 0x000fca000ff3e0ff */
[----:B------:R-:W-:-:S04]  /*aee0*/  IMAD.X R13, RZ, RZ, R17, P1 ;  /* 0x000000ffff0d7224 */ /* 0x000fc800008e0611 */
[----:B------:R-:W-:-:S04]  /*aef0*/  IMAD.WIDE.U32 R4, R13, UR8, RZ ;  /* 0x000000080d047c25 */ /* 0x000fc8000f8e00ff */
[----:B------:R-:W-:-:S04]  /*af00*/  IMAD.WIDE.U32 R4, P1, R3, UR9, R4 ;  /* 0x0000000903047c25 */ /* 0x000fc8000f820004 */
[----:B------:R-:W-:-:S04]  /*af10*/  IMAD.WIDE.U32 R2, R3, UR8, RZ ;  /* 0x0000000803027c25 */ /* 0x000fc8000f8e00ff */
[----:B------:R-:W-:Y:S01]  /*af20*/  IMAD.MOV.U32 R2, RZ, RZ, R5 ;  /* 0x000000ffff027224 */ /* 0x000fe200078e0005 */
[----:B------:R-:W-:Y:S01]  /*af30*/  IADD3 RZ, P3, R3, R4, RZ ;  /* 0x0000000403ff7210 */ /* 0x000fe20007f7e0ff */
[----:B------:R-:W-:-:S04]  /*af40*/  IMAD.X R3, RZ, RZ, RZ, P1 ;  /* 0x000000ffff037224 */ /* 0x000fc800008e06ff */
[----:B------:R-:W-:-:S08]  /*af50*/  IMAD.WIDE.U32.X R2, R13, UR9, R2, P3 ;  /* 0x000000090d027c25 */ /* 0x000fd000098e0402 */
.L_x_306:
[--C-:B------:R-:W-:Y:S01]  /*af60*/  SHF.R.U64 R10, R2, UR11, R3.reuse ;  /* 0x0000000b020a7c19 */ /* 0x100fe20008001203 */
[----:B------:R-:W0:Y:S01]  /*af70*/  F2I.U32.TRUNC.NTZ R14, R14 ;  /* 0x0000000e000e7305 */ /* 0x000e22000020f000 */
[----:B------:R-:W-:Y:S01]  /*af80*/  SHF.R.U32.HI R2, RZ, UR11, R3 ;  /* 0x0000000bff027c19 */ /* 0x000fe20008011603 */
[----:B------:R-:W-:Y:S01]  /*af90*/  ULDC.64 UR8, c[0x0][0x620] ;  /* 0x0001880000087ab9 */ /* 0x000fe20000000a00 */
[----:B------:R-:W-:Y:S01]  /*afa0*/  IADD3 R5, P1, RZ, -R10, RZ ;  /* 0x8000000aff057210 */ /* 0x000fe20007f3e0ff */
[----:B------:R-:W-:Y:S01]  /*afb0*/  IMAD.MOV.U32 R3, RZ, RZ, R17 ;  /* 0x000000ffff037224 */ /* 0x000fe200078e0011 */
[----:B------:R-:W-:-:S03]  /*afc0*/  ULDC.64 UR10, c[0x0][0x640] ;  /* 0x00019000000a7ab9 */ /* 0x000fc60000000a00 */
[----:B------:R-:W-:Y:S01]  /*afd0*/  IMAD.X R2, RZ, RZ, ~R2, P1 ;  /* 0x000000ffff027224 */ /* 0x000fe200008e0e02 */
[----:B------:R-:W-:-:S03]  /*afe0*/  ISETP.NE.U32.AND P1, PT, RZ, UR10, PT ;  /* 0x0000000aff007c0c */ /* 0x000fc6000bf25070 */
[----:B------:R-:W-:Y:S01]  /*aff0*/  IMAD R4, R2, UR8, RZ ;  /* 0x0000000802047c24 */ /* 0x000fe2000f8e02ff */
[----:B------:R-:W-:Y:S01]  /*b000*/  ISETP.NE.AND.EX P1, PT, RZ, UR11, PT, P1 ;  /* 0x0000000bff007c0c */ /* 0x000fe2000bf25310 */
[----:B------:R-:W-:-:S04]  /*b010*/  IMAD.MOV.U32 R2, RZ, RZ, R18 ;  /* 0x000000ffff027224 */ /* 0x000fc800078e0012 */
[----:B------:R-:W-:Y:S01]  /*b020*/  IMAD.WIDE.U32 R2, R5, UR8, R2 ;  /* 0x0000000805027c25 */ /* 0x000fe2000f8e0002 */
[----:B------:R-:W-:-:S03]  /*b030*/  ULDC UR8, c[0x0][0x618] ;  /* 0x0001860000087ab9 */ /* 0x000fc60000000800 */
[----:B------:R-:W-:Y:S01]  /*b040*/  IMAD R5, R5, UR9, R4 ;  /* 0x0000000905057c24 */ /* 0x000fe2000f8e0204 */
[----:B------:R-:W-:Y:S01]  /*b050*/  ULDC UR9, c[0x0][0x154] ;  /* 0x0000550000097ab9 */ /* 0x000fe20000000800 */
[----:B0-----:R-:W-:Y:S02]  /*b060*/  IMAD.MOV R4, RZ, RZ, -R14 ;  /* 0x000000ffff047224 */ /* 0x001fe400078e0a0e */
[----:B------:R-:W0:Y:S01]  /*b070*/  LDC R14, c[0x0][0x148] ;  /* 0x00005200ff0e7b82 */ /* 0x000e220000000800 */
[----:B------:R-:W-:Y:S02]  /*b080*/  IMAD.IADD R3, R3, 0x1, R5 ;  /* 0x0000000103037824 */ /* 0x000fe400078e0205 */
[----:B-1----:R-:W-:Y:S01]  /*b090*/  IMAD R11, R12, R4, R11 ;  /* 0x000000040c0b7224 */ /* 0x002fe200078e020b */
[----:B------:R-:W-:Y:S02]  /*b0a0*/  I2FP.F32.U32 R4, R9 ;  /* 0x0000000900047245 */ /* 0x000fe40000201000 */
[----:B------:R-:W-:-:S02]  /*b0b0*/  SHF.R.U64 R12, R2, UR8, R3 ;  /* 0x00000008020c7c19 */ /* 0x000fc40008001203 */
[----:B------:R-:W-:Y:S01]  /*b0c0*/  SHF.R.U32.HI R3, RZ, UR8, R3 ;  /* 0x00000008ff037c19 */ /* 0x000fe20008011603 */
[----:B------:R-:W-:Y:S01]  /*b0d0*/  FMUL R4, R4, UR9 ;  /* 0x0000000904047c20 */ /* 0x000fe20008400000 */
[----:B------:R-:W-:Y:S02]  /*b0e0*/  ULDC UR8, c[0x0][0x608] ;  /* 0x0001820000087ab9 */ /* 0x000fe40000000800 */
[--C-:B------:R-:W-:Y:S01]  /*b0f0*/  SHF.R.U64 R15, R12, UR8, R3.reuse ;  /* 0x000000080c0f7c19 */ /* 0x100fe20008001203 */
[----:B------:R1:W2:Y:S01]  /*b100*/  F2I.U32.TRUNC.NTZ R20, R4 ;  /* 0x0000000400147305 */ /* 0x0002a2000020f000 */
[----:B------:R-:W-:Y:S01]  /*b110*/  SHF.R.U32.HI R2, RZ, UR8, R3 ;  /* 0x00000008ff027c19 */ /* 0x000fe20008011603 */
[----:B------:R-:W-:-:S03]  /*b120*/  ULDC UR8, c[0x0][0x658] ;  /* 0x0001960000087ab9 */ /* 0x000fc60000000800 */
[--C-:B------:R-:W-:Y:S02]  /*b130*/  SHF.R.U64 R13, R15, UR8, R2.reuse ;  /* 0x000000080f0d7c19 */ /* 0x100fe40008001202 */
[----:B------:R-:W-:-:S03]  /*b140*/  SHF.R.U32.HI R19, RZ, UR8, R2 ;  /* 0x00000008ff137c19 */ /* 0x000fc60008011602 */
[----:B------:R-:W-:Y:S02]  /*b150*/  IMAD.MOV.U32 R2, RZ, RZ, R13 ;  /* 0x000000ffff027224 */ /* 0x000fe400078e000d */
[----:B------:R-:W-:Y:S01]  /*b160*/  IMAD.MOV.U32 R3, RZ, RZ, R19 ;  /* 0x000000ffff037224 */ /* 0x000fe200078e0013 */
[----:B-1----:R-:W-:Y:S06]  /*b170*/  @!P1 BRA `(.L_x_307) ;  /* 0x0000000000289947 */ /* 0x002fec0003800000 */
        /* <DEDUP_REMOVED lines=10> */
.L_x_307:
[----:B------:R-:W1:Y:S01]  /*b220*/  LDC R4, c[0x0][0x65c] ;  /* 0x00019700ff047b82 */ /* 0x000e620000000800 */
[----:B------:R-:W-:Y:S01]  /*b230*/  ULDC UR8, c[0x0][0x648] ;  /* 0x0001920000087ab9 */ /* 0x000fe20000000800 */
[----:B------:R-:W-:Y:S01]  /*b240*/  LOP3.LUT R15, R15, UR13, RZ, 0xc0, !PT ;  /* 0x0000000d0f0f7c12 */ /* 0x000fe2000f8ec0ff */
[----:B--2---:R-:W-:Y:S01]  /*b250*/  IMAD.MOV R20, RZ, RZ, -R20 ;  /* 0x000000ffff147224 */ /* 0x004fe200078e0a14 */
[----:B------:R-:W-:Y:S01]  /*b260*/  SHF.R.U64 R2, R2, UR8, R3 ;  /* 0x0000000802027c19 */ /* 0x000fe20008001203 */
[----:B------:R-:W-:Y:S01]  /*b270*/  ULDC UR8, c[0x0][0x638] ;  /* 0x00018e0000087ab9 */ /* 0x000fe20000000800 */
[----:B------:R-:W-:Y:S01]  /*b280*/  LOP3.LUT R12, R12, UR4, RZ, 0xc0, !PT ;  /* 0x000000040c0c7c12 */ /* 0x000fe2000f8ec0ff */
[----:B------:R-:W-:Y:S01]  /*b290*/  ULDC UR9, c[0x0][0x610] ;  /* 0x0001840000097ab9 */ /* 0x000fe20000000800 */
[----:B------:R-:W-:Y:S01]  /*b2a0*/  IMAD.MOV.U32 R3, RZ, RZ, 0x1 ;  /* 0x00000001ff037424 */ /* 0x000fe200078e00ff */
[----:B-1----:R-:W-:Y:S01]  /*b2b0*/  ISETP.NE.AND P1, PT, R4, 0x1, PT ;  /* 0x000000010400780c */ /* 0x002fe20003f25270 */
[----:B------:R-:W-:-:S02]  /*b2c0*/  IMAD.MOV R4, RZ, RZ, -R2 ;  /* 0x000000ffff047224 */ /* 0x000fc400078e0a02 */
[----:B------:R-:W-:Y:S02]  /*b2d0*/  IMAD R2, R2, UR5, R15 ;  /* 0x0000000502027c24 */ /* 0x000fe4000f8e020f */
[----:B------:R-:W-:Y:S01]  /*b2e0*/  IMAD R13, R4, UR8, R13 ;  /* 0x00000008040d7c24 */ /* 0x000fe2000f8e020d */
[----:B------:R-:W-:-:S07]  /*b2f0*/  ULDC UR8, c[0x0][0x600] ;  /* 0x0001800000087ab9 */ /* 0x000fce0000000800 */
[----:B0-----:R-:W-:-:S04]  /*b300*/  @P1 IMAD R11, R14, R20, R9 ;  /* 0x000000140e0b1224 */ /* 0x001fc800078e0209 */
[----:B------:R-:W-:Y:S02]  /*b310*/  IMAD R11, R2, UR9, R11 ;  /* 0x00000009020b7c24 */ /* 0x000fe4000f8e020b */
[----:B------:R-:W-:-:S05]  /*b320*/  IMAD R2, R13, UR8, R12 ;  /* 0x000000080d027c24 */ /* 0x000fca000f8e020c */
[----:B------:R-:W-:Y:S02]  /*b330*/  SEL R22, R2, R11, !P1 ;  /* 0x0000000b02167207 */ /* 0x000fe40004800000 */
[----:B------:R-:W-:Y:S01]  /*b340*/  SEL R19, R11, R2, !P1 ;  /* 0x000000020b137207 */ /* 0x000fe20004800000 */
[----:B------:R-:W-:-:S07]  /*b350*/  IMAD.MOV.U32 R2, RZ, RZ, R10 ;  /* 0x000000ffff027224 */ /* 0x000fce00078e000a */
.L_x_305:
[----:B------:R-:W-:Y:S05]  /*b360*/  BSYNC B1 ;  /* 0x0000000000017941 */ /* 0x000fea0003800000 */
.L_x_304:
[----:B------:R-:W-:-:S13]  /*b370*/  LOP3.LUT P1, RZ, R3, 0xff, RZ, 0xc0, !PT ;  /* 0x000000ff03ff7812 */ /* 0x000fda000782c0ff */
[----:B------:R-:W-:Y:S05]  /*b380*/  @P1 BRA `(.L_x_308) ;  /* 0xfffffff400181947 */ /* 0x000fea000383ffff */
[----:B------:R-:W-:Y:S05]  /*b390*/  BSYNC B0 ;  /* 0x0000000000007941 */ /* 0x000fea0003800000 */
.L_x_296:
[----:B------:R-:W-:-:S03]  /*b3a0*/  UMOV UR8, 0xffffffff ;  /* 0xffffffff00087882 */ /* 0x000fc60000000000 */
[----:B------:R-:W-:Y:S05]  /*b3b0*/  BRA.DIV UR8, `(.L_x_309) ;  /* 0x0000000a083c7947 */ /* 0x000fea000b800000 */
[----:B------:R-:W-:-:S13]  /*b3c0*/  ELECT P6, URZ, PT ;  /* 0x00000000003f782f */ /* 0x000fda00038c0000 */
.L_x_332:
[----:B------:R-:W-:Y:S04]  /*b3d0*/  BSSY B0, `(.L_x_310) ;  /* 0x000006a000007945 */ /* 0x000fe80003800000 */
[----:B------:R-:W-:Y:S05]  /*b3e0*/  @!P6 BRA `(.L_x_311) ;  /* 0x0000000400a0e947 */ /* 0x000fea0003800000 */
[----:B------:R-:W-:-:S04]  /*b3f0*/  LOP3.LUT R16, R16, 0x2, RZ, 0xfc, !PT ;  /* 0x0000000210107812 */ /* 0x000fc800078efcff */
[----:B------:R-:W-:-:S13]  /*b400*/  ISETP.NE.AND P0, PT, R16, 0x3, PT ;  /* 0x000000031000780c */ /* 0x000fda0003f05270 */
[----:B------:R-:W-:Y:S05]  /*b410*/  @!P0 BRA `(.L_x_312) ;  /* 0x0000000000048947 */ /* 0x000fea0003800000 */
[----:B------:R-:W-:Y:S01]  /*b420*/  BPT.TRAP 0x1 ;  /* 0x000000040000795c */ /* 0x000fe20000300000 */
.L_x_312:
[----:B------:R-:W0:Y:S01]  /*b430*/  S2R R3, SR_CgaCtaId ;  /* 0x0000000000037919 */ /* 0x000e220000008800 */
[----:B------:R-:W-:Y:S02]  /*b440*/  MOV R2, 0x400 ;  /* 0x0000040000027802 */ /* 0x000fe40000000f00 */
[----:B------:R-:W-:Y:S02]  /*b450*/  SHF.L.U32 R4, R0, 0x1f, RZ ;  /* 0x0000001f00047819 */ /* 0x000fe400000006ff */
[----:B0-----:R-:W-:-:S05]  /*b460*/  LEA R2, R3, R2, 0x18 ;  /* 0x0000000203027211 */ /* 0x001fca00078ec0ff */
[----:B------:R-:W-:-:S04]  /*b470*/  VIADD R2, R2, 0x58 ;  /* 0x0000005802027836 */ /* 0x000fc80000000000 */
[C---:B------:R-:W-:Y:S02]  /*b480*/  IMAD R9, R7.reuse, 0x8, R2 ;  /* 0x0000000807097824 */ /* 0x040fe400078e0202 */
[----:B------:R-:W-:Y:S02]  /*b490*/  VIADD R7, R7, 0x1 ;  /* 0x0000000107077836 */ /* 0x000fe40000000000 */
[----:B------:R-:W0:Y:S03]  /*b4a0*/  SYNCS.PHASECHK.TRANS64.TRYWAIT P0, [R9+URZ], R4 ;  /* 0x00000004090075a7 */ /* 0x000e26000800017f */
[----:B------:R-:W-:-:S04]  /*b4b0*/  ISETP.NE.AND P1, PT, R7, 0xb, PT ;  /* 0x0000000b0700780c */ /* 0x000fc80003f25270 */
[----:B------:R-:W-:Y:S02]  /*b4c0*/  SEL R3, RZ, 0x1, P1 ;  /* 0x00000001ff037807 */ /* 0x000fe40000800000 */
[----:B------:R-:W-:Y:S02]  /*b4d0*/  SEL R7, R7, RZ, P1 ;  /* 0x000000ff07077207 */ /* 0x000fe40000800000 */
[----:B------:R-:W-:-:S03]  /*b4e0*/  LOP3.LUT R6, R0, R3, RZ, 0x3c, !PT ;  /* 0x0000000300067212 */ /* 0x000fc600078e3cff */
[----:B------:R-:W-:Y:S01]  /*b4f0*/  IMAD R8, R7, 0x8, R2 ;  /* 0x0000000807087824 */ /* 0x000fe200078e0202 */
[----:B------:R-:W-:Y:S01]  /*b500*/  SHF.L.U32 R5, R6, 0x1f, RZ ;  /* 0x0000001f06057819 */ /* 0x000fe200000006ff */
[----:B0-----:R-:W-:Y:S06]  /*b510*/  @!P0 BRA `(.L_x_313) ;  /* 0x0000000800048947 */ /* 0x001fec0003800000 */
.L_x_333:
[----:B------:R-:W1:Y:S01]  /*b520*/  SYNCS.PHASECHK.TRANS64.TRYWAIT P0, [R8+URZ], R5 ;  /* 0x00000005080075a7 */ /* 0x000e62000800017f */
[----:B------:R-:W-:-:S05]  /*b530*/  VIADD R0, R7, 0x1 ;  /* 0x0000000107007836 */ /* 0x000fca0000000000 */
[----:B------:R-:W-:-:S04]  /*b540*/  ISETP.NE.AND P1, PT, R0, 0xb, PT ;  /* 0x0000000b0000780c */ /* 0x000fc80003f25270 */
[----:B------:R-:W-:Y:S02]  /*b550*/  SEL R3, RZ, 0x1, P1 ;  /* 0x00000001ff037807 */ /* 0x000fe40000800000 */
[----:B------:R-:W-:Y:S02]  /*b560*/  SEL R7, R0, RZ, P1 ;  /* 0x000000ff00077207 */ /* 0x000fe40000800000 */
[----:B------:R-:W-:-:S03]  /*b570*/  LOP3.LUT R6, R6, R3, RZ, 0x3c, !PT ;  /* 0x0000000306067212 */ /* 0x000fc600078e3cff */
[----:B0-----:R-:W-:Y:S01]  /*b580*/  IMAD R9, R7, 0x8, R2 ;  /* 0x0000000807097824 */ /* 0x001fe200078e0202 */
[----:B------:R-:W-:Y:S01]  /*b590*/  SHF.L.U32 R4, R6, 0x1f, RZ ;  /* 0x0000001f06047819 */ /* 0x000fe200000006ff */
[----:B-1----:R-:W-:Y:S06]  /*b5a0*/  @!P0 BRA `(.L_x_314) ;  /* 0x0000000400f48947 */ /* 0x002fec0003800000 */
.L_x_334:
        /* <DEDUP_REMOVED lines=9> */
.L_x_335:
        /* <DEDUP_REMOVED lines=9> */
.L_x_336:
        /* <DEDUP_REMOVED lines=9> */
.L_x_337:
        /* <DEDUP_REMOVED lines=9> */
.L_x_338:
        /* <DEDUP_REMOVED lines=9> */
.L_x_339:
        /* <DEDUP_REMOVED lines=9> */
.L_x_340:
[----:B------:R-:W1:Y:S01]  /*b910*/  SYNCS.PHASECHK.TRANS64.TRYWAIT P0, [R9+URZ], R4 ;  /* 0x00000004090075a7 */ /* 0x000e62000800017f */
[----:B------:R-:W-:-:S05]  /*b920*/  VIADD R0, R7, 0x1 ;  /* 0x0000000107007836 */ /* 0x000fca0000000000 */
[----:B------:R-:W-:-:S04]  /*b930*/  ISETP.NE.AND P1, PT, R0, 0xb, PT ;  /* 0x0000000b0000780c */ /* 0x000fc80003f25270 */
[----:B------:R-:W-:Y:S02]  /*b940*/  SEL R3, RZ, 0x1, P1 ;  /* 0x00000001ff037807 */ /* 0x000fe40000800000 */
[----:B------:R-:W-:Y:S02]  /*b950*/  SEL R7, R0, RZ, P1 ;  /* 0x000000ff00077207 */ /* 0x000fe40000800000 */
[----:B------:R-:W-:-:S03]  /*b960*/  LOP3.LUT R11, R6, R3, RZ, 0x3c, !PT ;  /* 0x00000003060b7212 */ /* 0x000fc600078e3cff */
[----:B------:R-:W-:Y:S01]  /*b970*/  IMAD R6, R7, 0x8, R2 ;  /* 0x0000000807067824 */ /* 0x000fe200078e0202 */
[----:B0-----:R-:W-:Y:S01]  /*b980*/  SHF.L.U32 R5, R11, 0x1f, RZ ;  /* 0x0000001f0b057819 */ /* 0x001fe200000006ff */
[----:B-1----:R-:W-:Y:S06]  /*b990*/  @!P0 BRA `(.L_x_321) ;  /* 0x0000000400848947 */ /* 0x002fec0003800000 */
.L_x_341:
[----:B------:R-:W1:Y:S01]  /*b9a0*/  SYNCS.PHASECHK.TRANS64.TRYWAIT P0, [R6+URZ], R5 ;  /* 0x00000005060075a7 */ /* 0x000e62000800017f */
[----:B------:R-:W-:-:S05]  /*b9b0*/  VIADD R0, R7, 0x1 ;  /* 0x0000000107007836 */ /* 0x000fca0000000000 */
[----:B------:R-:W-:-:S04]  /*b9c0*/  ISETP.NE.AND P1, PT, R0, 0xb, PT ;  /* 0x0000000b0000780c */ /* 0x000fc80003f25270 */
[----:B0-----:R-:W-:Y:S02]  /*b9d0*/  SEL R4, RZ, 0x1, P1 ;  /* 0x00000001ff047807 */ /* 0x001fe40000800000 */
[----:B------:R-:W-:Y:S02]  /*b9e0*/  SEL R3, R0, RZ, P1 ;  /* 0x000000ff00037207 */ /* 0x000fe40000800000 */
[----:B------:R-:W-:Y:S01]  /*b9f0*/  LOP3.LUT R0, R11, R4, RZ, 0x3c, !PT ;  /* 0x000000040b007212 */ /* 0x000fe200078e3cff */
[----:B-1----:R-:W-:Y:S06]  /*ba00*/  @!P0 BRA `(.L_x_322) ;  /* 0x00000004007c8947 */ /* 0x002fec0003800000 */
.L_x_342:
[----:B------:R-:W-:Y:S01]  /*ba10*/  IMAD R3, R3, 0x8, R2 ;  /* 0x0000000803037824 */ /* 0x000fe200078e0202 */
[----:B------:R-:W-:-:S07]  /*ba20*/  SHF.L.U32 R0, R0, 0x1f, RZ ;  /* 0x0000001f00007819 */ /* 0x000fce00000006ff */
.L_x_323:
[----:B-1----:R1:W2:Y:S02]  /*ba30*/  SYNCS.PHASECHK.TRANS64.TRYWAIT P0, [R3+URZ], R0 ;  /* 0x00000000030075a7 */ /* 0x0022a4000800017f */
[----:B--2---:R-:W-:Y:S05]  /*ba40*/  @!P0 NANOSLEEP.SYNCS 0x989680 ;  /* 0x009896800000895d */ /* 0x004fea0003900000 */
[----:B------:R-:W2:Y:S02]  /*ba50*/  @!P0 SYNCS.PHASECHK.TRANS64 P0, [R3+URZ], R0 ;  /* 0x00000000030085a7 */ /* 0x000ea4000800007f */
[----:B--2---:R-:W-:Y:S05]  /*ba60*/  @!P0 BRA `(.L_x_323) ;  /* 0xfffffffc00f08947 */ /* 0x004fea000383ffff */
.L_x_311:
[----:B------:R-:W-:Y:S05]  /*ba70*/  BSYNC B0 ;  /* 0x0000000000007941 */ /* 0x000fea0003800000 */
.L_x_310:
[----:B------:R-:W-:Y:S05]  /*ba80*/  EXIT ;  /* 0x000000000000794d */ /* 0x000fea0003800000 */
.L_x_20:
[----:B-1----:R1:W2:Y:S02]  /*ba90*/  SYNCS.PHASECHK.TRANS64.TRYWAIT P0, [R161+URZ], R0 ;  /* 0x00000000a10075a7 */ /* 0x0022a4000800017f */
[----:B--2---:R-:W-:Y:S05]  /*baa0*/  @!P0 NANOSLEEP.SYNCS 0x989680 ;  /* 0x009896800000895d */ /* 0x004fea0003900000 */
[----:B------:R-:W2:Y:S02]  /*bab0*/  @!P0 SYNCS.PHASECHK.TRANS64 P0, [R161+URZ], R0 ;  /* 0x00000000a10085a7 */ /* 0x000ea4000800007f */
[----:B--2---:R-:W-:Y:S05]  /*bac0*/  @!P0 BRA `(.L_x_20) ;  /* 0xfffffffc00f08947 */ /* 0x004fea000383ffff */
[----:B------:R-:W-:Y:S05]  /*bad0*/  BRA `(.L_x_324) ;  /* 0xffffff5c004c7947 */ /* 0x000fea000383ffff */
.L_x_25:
[----:B--2---:R2:W3:Y:S02]  /*bae0*/  SYNCS.PHASECHK.TRANS64.TRYWAIT P1, [R3+URZ], R0 ;  /* 0x00000000030075a7 */ /* 0x0044e4000802017f */
[----:B---3--:R-:W-:Y:S05]  /*baf0*/  @!P1 NANOSLEEP.SYNCS 0x989680 ;  /* 0x009896800000995d */ /* 0x008fea0003900000 */
[----:B------:R-:W3:Y:S02]  /*bb00*/  @!P1 SYNCS.PHASECHK.TRANS64 P1, [R3+URZ], R0 ;  /* 0x00000000030095a7 */ /* 0x000ee4000802007f */
[----:B---3--:R-:W-:Y:S05]  /*bb10*/  @!P1 BRA `(.L_x_25) ;  /* 0xfffffffc00f09947 */ /* 0x008fea000383ffff */
[----:B------:R-:W-:Y:S05]  /*bb20*/  BRA `(.L_x_24) ;  /* 0xffffff5c00b87947 */ /* 0x000fea000383ffff */
.L_x_30:
[----:B--2---:R-:W-:-:S04]  /*bb30*/  IMAD.U32 R5, RZ, RZ, UR4 ;  /* 0x00000004ff057e24 */ /* 0x004fc8000f8e00ff */
[----:B------:R2:W3:Y:S03]  /*bb40*/  SYNCS.PHASECHK.TRANS64.TRYWAIT P1, [R5+URZ], R4 ;  /* 0x00000004050075a7 */ /* 0x0004e6000802017f */
[----:B---3--:R-:W-:Y:S05]  /*bb50*/  @!P1 NANOSLEEP.SYNCS 0x989680 ;  /* 0x009896800000995d */ /* 0x008fea0003900000 */
[----:B------:R-:W3:Y:S02]  /*bb60*/  @!P1 SYNCS.PHASECHK.TRANS64 P1, [R5+URZ], R4 ;  /* 0x00000004050095a7 */ /* 0x000ee4000802007f */
[----:B---3--:R-:W-:Y:S05]  /*bb70*/  @!P1 BRA `(.L_x_30) ;  /* 0xfffffffc00ec9947 */ /* 0x008fea000383ffff */
[----:B------:R-:W-:Y:S05]  /*bb80*/  BRA `(.L_x_29) ;  /* 0xffffff60004c7947 */ /* 0x000fea000383ffff */
.L_x_36:
[----:B-1----:R1:W2:Y:S02]  /*bb90*/  SYNCS.PHASECHK.TRANS64.TRYWAIT P0, [R161+URZ+0x10], R0 ;  /* 0x00001000a10075a7 */ /* 0x0022a4000800017f */
[----:B--2---:R-:W-:Y:S05]  /*bba0*/  @!P0 NANOSLEEP.SYNCS 0x989680 ;  /* 0x009896800000895d */ /* 0x004fea0003900000 */
[----:B------:R-:W2:Y:S02]  /*bbb0*/  @!P0 SYNCS.PHASECHK.TRANS64 P0, [R161+URZ+0x10], R0 ;  /* 0x00001000a10085a7 */ /* 0x000ea4000800007f */
[----:B--2---:R-:W-:Y:S05]  /*bbc0*/  @!P0 BRA `(.L_x_36) ;  /* 0xfffffffc00f08947 */ /* 0x004fea000383ffff */
[----:B------:R-:W-:Y:S05]  /*bbd0*/  BRA `(.L_x_325) ;  /* 0xffffff64005c7947 */ /* 0x000fea000383ffff */
.L_x_297:
[----:B------:R-:W-:Y:S01]  /*bbe0*/  BSSY B1, `(.L_x_326) ;  /* 0x0000006000017945 */ /* 0x000fe20003800000 */
[----:B------:R-:W-:-:S07]  /*bbf0*/  IMAD.MOV.U32 R15, RZ, RZ, -0x1 ;  /* 0xffffffffff0f7424 */ /* 0x000fce00078e00ff */
[----:B-----5:R-:W-:Y:S05]  /*bc00*/  WARPSYNC.COLLECTIVE R15, `(.L_x_327) ;  /* 0x000000000f0c7348 */ /* 0x020fea0003c00000 */
[----:B------:R-:W-:Y:S02]  /*bc10*/  ELECT P6, UR62, PT ;  /* 0x00000000003e782f */ /* 0x000fe400038c0000 */
[----:B------:R-:W-:Y:S01]  /*bc20*/  MOV R14, UR62 ;  /* 0x0000003e000e7c02 */ /* 0x000fe20008000f00 */
[----:B-----5:R-:W-:Y:S10]  /*bc30*/  ENDCOLLECTIVE ;  /* 0x000000000000791b */ /* 0x020ff40003800000 */
.L_x_327:
[----:B------:R-:W-:Y:S05]  /*bc40*/  BSYNC B1 ;  /* 0x0000000000017941 */ /* 0x000fea0003800000 */
.L_x_326:
[----:B------:R-:W-:Y:S05]  /*bc50*/  BRA `(.L_x_328) ;  /* 0xffffffe800f07947 */ /* 0x000fea000383ffff */
.L_x_300:
[----:B0-----:R0:W1:Y:S02]  /*bc60*/  SYNCS.PHASECHK.TRANS64.TRYWAIT P1, [R10+URZ+0x58], R5 ;  /* 0x000058050a0075a7 */ /* 0x001064000802017f */
[----:B-1----:R-:W-:Y:S05]  /*bc70*/  @!P1 NANOSLEEP.SYNCS 0x989680 ;  /* 0x009896800000995d */ /* 0x002fea0003900000 */
[----:B------:R-:W1:Y:S02]  /*bc80*/  @!P1 SYNCS.PHASECHK.TRANS64 P1, [R10+URZ+0x58], R5 ;  /* 0x000058050a0095a7 */ /* 0x000e64000802007f */
[----:B-1----:R-:W-:Y:S05]  /*bc90*/  @!P1 BRA `(.L_x_300) ;  /* 0xfffffffc00f09947 */ /* 0x002fea000383ffff */
[----:B------:R-:W-:Y:S05]  /*bca0*/  BRA `(.L_x_329) ;  /* 0xffffffec00287947 */ /* 0x000fea000383ffff */
.L_x_309:
[----:B------:R-:W-:Y:S01]  /*bcb0*/  BSSY B0, `(.L_x_330) ;  /* 0x0000006000007945 */ /* 0x000fe20003800000 */
[----:B------:R-:W-:-:S07]  /*bcc0*/  IMAD.MOV.U32 R15, RZ, RZ, -0x1 ;  /* 0xffffffffff0f7424 */ /* 0x000fce00078e00ff */
[----:B-----5:R-:W-:Y:S05]  /*bcd0*/  WARPSYNC.COLLECTIVE R15, `(.L_x_331) ;  /* 0x000000000f0c7348 */ /* 0x020fea0003c00000 */
[----:B------:R-:W-:Y:S02]  /*bce0*/  ELECT P6, UR62, PT ;  /* 0x00000000003e782f */ /* 0x000fe400038c0000 */
[----:B------:R-:W-:Y:S01]  /*bcf0*/  MOV R14, UR62 ;  /* 0x0000003e000e7c02 */ /* 0x000fe20008000f00 */
[----:B-----5:R-:W-:Y:S10]  /*bd00*/  ENDCOLLECTIVE ;  /* 0x000000000000791b */ /* 0x020ff40003800000 */
.L_x_331:
[----:B------:R-:W-:Y:S05]  /*bd10*/  BSYNC B0 ;  /* 0x0000000000007941 */ /* 0x000fea0003800000 */
.L_x_330:
[----:B------:R-:W-:Y:S05]  /*bd20*/  BRA `(.L_x_332) ;  /* 0xfffffff400a87947 */ /* 0x000fea000383ffff */
.L_x_313:
[----:B0-----:R0:W1:Y:S02]  /*bd30*/  SYNCS.PHASECHK.TRANS64.TRYWAIT P0, [R9+URZ], R4 ;  /* 0x00000004090075a7 */ /* 0x001064000800017f */
[----:B-1----:R-:W-:Y:S05]  /*bd40*/  @!P0 NANOSLEEP.SYNCS 0x989680 ;  /* 0x009896800000895d */ /* 0x002fea0003900000 */
[----:B------:R-:W1:Y:S02]  /*bd50*/  @!P0 SYNCS.PHASECHK.TRANS64 P0, [R9+URZ], R4 ;  /* 0x00000004090085a7 */ /* 0x000e64000800007f */
[----:B-1----:R-:W-:Y:S05]  /*bd60*/  @!P0 BRA `(.L_x_313) ;  /* 0xfffffffc00f08947 */ /* 0x002fea000383ffff */
[----:B------:R-:W-:Y:S05]  /*bd70*/  BRA `(.L_x_333) ;  /* 0xfffffff400e87947 */ /* 0x000fea000383ffff */
.L_x_314:
[----:B0-----:R0:W1:Y:S02]  /*bd80*/  SYNCS.PHASECHK.TRANS64.TRYWAIT P0, [R8+URZ], R5 ;  /* 0x00000005080075a7 */ /* 0x001064000800017f */
[----:B-1----:R-:W-:Y:S05]  /*bd90*/  @!P0 NANOSLEEP.SYNCS 0x989680 ;  /* 0x009896800000895d */ /* 0x002fea0003900000 */
[----:B------:R-:W1:Y:S02]  /*bda0*/  @!P0 SYNCS.PHASECHK.TRANS64 P0, [R8+URZ], R5 ;  /* 0x00000005080085a7 */ /* 0x000e64000800007f */
[----:B-1----:R-:W-:Y:S05]  /*bdb0*/  @!P0 BRA `(.L_x_314) ;  /* 0xfffffffc00f08947 */ /* 0x002fea000383ffff */
[----:B------:R-:W-:Y:S05]  /*bdc0*/  BRA `(.L_x_334) ;  /* 0xfffffff400f87947 */ /* 0x000fea000383ffff */
.L_x_315:
[----:B0-----:R0:W1:Y:S02]  /*bdd0*/  SYNCS.PHASECHK.TRANS64.TRYWAIT P0, [R9+URZ], R4 ;  /* 0x00000004090075a7 */ /* 0x001064000800017f */
[----:B-1----:R-:W-:Y:S05]  /*bde0*/  @!P0 NANOSLEEP.SYNCS 0x989680 ;  /* 0x009896800000895d */ /* 0x002fea0003900000 */
[----:B------:R-:W1:Y:S02]  /*bdf0*/  @!P0 SYNCS.PHASECHK.TRANS64 P0, [R9+URZ], R4 ;  /* 0x00000004090085a7 */ /* 0x000e64000800007f */
[----:B-1----:R-:W-:Y:S05]  /*be00*/  @!P0 BRA `(.L_x_315) ;  /* 0xfffffffc00f08947 */ /* 0x002fea000383ffff */
[----:B------:R-:W-:Y:S05]  /*be10*/  BRA `(.L_x_335) ;  /* 0xfffffff800087947 */ /* 0x000fea000383ffff */
.L_x_316:
[----:B0-----:R0:W1:Y:S02]  /*be20*/  SYNCS.PHASECHK.TRANS64.TRYWAIT P0, [R8+URZ], R5 ;  /* 0x00000005080075a7 */ /* 0x001064000800017f */
[----:B-1----:R-:W-:Y:S05]  /*be30*/  @!P0 NANOSLEEP.SYNCS 0x989680 ;  /* 0x009896800000895d */ /* 0x002fea0003900000 */
[----:B------:R-:W1:Y:S02]  /*be40*/  @!P0 SYNCS.PHASECHK.TRANS64 P0, [R8+URZ], R5 ;  /* 0x00000005080085a7 */ /* 0x000e64000800007f */
[----:B-1----:R-:W-:Y:S05]  /*be50*/  @!P0 BRA `(.L_x_316) ;  /* 0xfffffffc00f08947 */ /* 0x002fea000383ffff */
[----:B------:R-:W-:Y:S05]  /*be60*/  BRA `(.L_x_336) ;  /* 0xfffffff800187947 */ /* 0x000fea000383ffff */
.L_x_317:
[----:B0-----:R0:W1:Y:S02]  /*be70*/  SYNCS.PHASECHK.TRANS64.TRYWAIT P0, [R9+URZ], R4 ;  /* 0x00000004090075a7 */ /* 0x001064000800017f */
[----:B-1----:R-:W-:Y:S05]  /*be80*/  @!P0 NANOSLEEP.SYNCS 0x989680 ;  /* 0x009896800000895d */ /* 0x002fea0003900000 */
[----:B------:R-:W1:Y:S02]  /*be90*/  @!P0 SYNCS.PHASECHK.TRANS64 P0, [R9+URZ], R4 ;  /* 0x00000004090085a7 */ /* 0x000e64000800007f */
[----:B-1----:R-:W-:Y:S05]  /*bea0*/  @!P0 BRA `(.L_x_317) ;  /* 0xfffffffc00f08947 */ /* 0x002fea000383ffff */
[----:B------:R-:W-:Y:S05]  /*beb0*/  BRA `(.L_x_337) ;  /* 0xfffffff800287947 */ /* 0x000fea000383ffff */
.L_x_318:
[----:B0-----:R0:W1:Y:S02]  /*bec0*/  SYNCS.PHASECHK.TRANS64.TRYWAIT P0, [R8+URZ], R5 ;  /* 0x00000005080075a7 */ /* 0x001064000800017f */
[----:B-1----:R-:W-:Y:S05]  /*bed0*/  @!P0 NANOSLEEP.SYNCS 0x989680 ;  /* 0x009896800000895d */ /* 0x002fea0003900000 */
[----:B------:R-:W1:Y:S02]  /*bee0*/  @!P0 SYNCS.PHASECHK.TRANS64 P0, [R8+URZ], R5 ;  /* 0x00000005080085a7 */ /* 0x000e64000800007f */
[----:B-1----:R-:W-:Y:S05]  /*bef0*/  @!P0 BRA `(.L_x_318) ;  /* 0xfffffffc00f08947 */ /* 0x002fea000383ffff */
[----:B------:R-:W-:Y:S05]  /*bf00*/  BRA `(.L_x_338) ;  /* 0xfffffff800387947 */ /* 0x000fea000383ffff */
.L_x_319:
[----:B0-----:R0:W1:Y:S02]  /*bf10*/  SYNCS.PHASECHK.TRANS64.TRYWAIT P0, [R9+URZ], R4 ;  /* 0x00000004090075a7 */ /* 0x001064000800017f */
[----:B-1----:R-:W-:Y:S05]  /*bf20*/  @!P0 NANOSLEEP.SYNCS 0x989680 ;  /* 0x009896800000895d */ /* 0x002fea0003900000 */
[----:B------:R-:W1:Y:S02]  /*bf30*/  @!P0 SYNCS.PHASECHK.TRANS64 P0, [R9+URZ], R4 ;  /* 0x00000004090085a7 */ /* 0x000e64000800007f */
[----:B-1----:R-:W-:Y:S05]  /*bf40*/  @!P0 BRA `(.L_x_319) ;  /* 0xfffffffc00f08947 */ /* 0x002fea000383ffff */
[----:B------:R-:W-:Y:S05]  /*bf50*/  BRA `(.L_x_339) ;  /* 0xfffffff800487947 */ /* 0x000fea000383ffff */
.L_x_320:
[----:B0-----:R0:W1:Y:S02]  /*bf60*/  SYNCS.PHASECHK.TRANS64.TRYWAIT P0, [R8+URZ], R5 ;  /* 0x00000005080075a7 */ /* 0x001064000800017f */
[----:B-1----:R-:W-:Y:S05]  /*bf70*/  @!P0 NANOSLEEP.SYNCS 0x989680 ;  /* 0x009896800000895d */ /* 0x002fea0003900000 */
[----:B------:R-:W1:Y:S02]  /*bf80*/  @!P0 SYNCS.PHASECHK.TRANS64 P0, [R8+URZ], R5 ;  /* 0x00000005080085a7 */ /* 0x000e64000800007f */
[----:B-1----:R-:W-:Y:S05]  /*bf90*/  @!P0 BRA `(.L_x_320) ;  /* 0xfffffffc00f08947 */ /* 0x002fea000383ffff */
[----:B------:R-:W-:Y:S05]  /*bfa0*/  BRA `(.L_x_340) ;  /* 0xfffffff800587947 */ /* 0x000fea000383ffff */
.L_x_321:
[----:B0-----:R0:W1:Y:S02]  /*bfb0*/  SYNCS.PHASECHK.TRANS64.TRYWAIT P0, [R9+URZ], R4 ;  /* 0x00000004090075a7 */ /* 0x001064000800017f */
[----:B-1----:R-:W-:Y:S05]  /*bfc0*/  @!P0 NANOSLEEP.SYNCS 0x989680 ;  /* 0x009896800000895d */ /* 0x002fea0003900000 */
[----:B------:R-:W1:Y:S02]  /*bfd0*/  @!P0 SYNCS.PHASECHK.TRANS64 P0, [R9+URZ], R4 ;  /* 0x00000004090085a7 */ /* 0x000e64000800007f */
[----:B-1----:R-:W-:Y:S05]  /*bfe0*/  @!P0 BRA `(.L_x_321) ;  /* 0xfffffffc00f08947 */ /* 0x002fea000383ffff */
[----:B------:R-:W-:Y:S05]  /*bff0*/  BRA `(.L_x_341) ;  /* 0xfffffff800687947 */ /* 0x000fea000383ffff */
.L_x_322:
[----:B0-----:R0:W1:Y:S02]  /*c000*/  SYNCS.PHASECHK.TRANS64.TRYWAIT P0, [R6+URZ], R5 ;  /* 0x00000005060075a7 */ /* 0x001064000800017f */
[----:B-1----:R-:W-:Y:S05]  /*c010*/  @!P0 NANOSLEEP.SYNCS 0x989680 ;  /* 0x009896800000895d */ /* 0x002fea0003900000 */
[----:B------:R-:W1:Y:S02]  /*c020*/  @!P0 SYNCS.PHASECHK.TRANS64 P0, [R6+URZ], R5 ;  /* 0x00000005060085a7 */ /* 0x000e64000800007f */
[----:B-1----:R-:W-:Y:S05]  /*c030*/  @!P0 BRA `(.L_x_322) ;  /* 0xfffffffc00f08947 */ /* 0x002fea000383ffff */
[----:B------:R-:W-:Y:S05]  /*c040*/  BRA `(.L_x_342) ;  /* 0xfffffff800707947 */ /* 0x000fea000383ffff */
.L_x_343:
[----:B------:R-:W-:-:S00]  /*c050*/  BRA `(.L_x_343) ;  /* 0xfffffffc00fc7947 */ /* 0x000fc0000383ffff */
[----:B------:R-:W-:-:S00]  /*c060*/  NOP ;  /* 0x0000000000007918 */ /* 0x000fc00000000000 */
        /* <DEDUP_REMOVED lines=9> */
.L_x_344:


//--------------------- .nv.global.init           --------------------------
	.section	.nv.global.init,"aw",@progbits
.nv.global.init:
	.type		$str$22,@object
	.size		$str$22,($str$23 - $str$22)
$str$22:
        /*0000*/ 	.byte	0x6b, 0x5f, 0x74, 0x69, 0x6c, 0x65, 0x5f, 0x63, 0x6f, 0x75, 0x6e, 0x74, 0x20, 0x3e, 0x3d, 0x20
        /*0010*/ 	.byte	0x31, 0x00
	.type		$str$23,@object
	.size		$str$23,(__unnamed_1 - $str$23)
$str$23:
        /*0012*/ 	.byte	0x2f, 0x74, 0x6d, 0x70, 0x2f, 0x63, 0x75, 0x74, 0x6c, 0x61, 0x73, 0x73, 0x5f, 0x73, 0x77, 0x65
        /*0022*/ 	.byte	0x65, 0x70, 0x5f, 0x73, 0x72, 0x63, 0x2f, 0x69, 0x6e, 0x63, 0x6c, 0x75, 0x64, 0x65, 0x2f, 0x63
        /*0032*/ 	.byte	0x75, 0x74, 0x6c, 0x61, 0x73, 0x73, 0x2f, 0x67, 0x65, 0x6d, 0x6d, 0x2f, 0x63, 0x6f, 0x6c, 0x6c
        /*0042*/ 	.byte	0x65, 0x63, 0x74, 0x69, 0x76, 0x65, 0x2f, 0x73, 0x6d, 0x39, 0x30, 0x5f, 0x6d, 0x6d, 0x61, 0x5f
        /*0052*/ 	.byte	0x74, 0x6d, 0x61, 0x5f, 0x67, 0x6d, 0x6d, 0x61, 0x5f, 0x73, 0x73, 0x5f, 0x77, 0x61, 0x72, 0x70
        /*0062*/ 	.byte	0x73, 0x70, 0x65, 0x63, 0x69, 0x61, 0x6c, 0x69, 0x7a, 0x65, 0x64, 0x2e, 0x68, 0x70, 0x70, 0x00
	.type		__unnamed_1,@object
	.size		__unnamed_1,(.L_0 - __unnamed_1)
__unnamed_1:
        /*0072*/ 	.byte	0x76, 0x6f, 0x69, 0x64, 0x20, 0x63, 0x75, 0x74, 0x6c, 0x61, 0x73, 0x73, 0x3a, 0x3a, 0x67, 0x65
        /* <DEDUP_REMOVED lines=181> */
        /*0bd2*/ 	.byte	0x6e, 0x74, 0x69, 0x74, 0x79, 0x5d, 0x00
.L_0:


//--------------------- .nv.shared._ZN7cutlass13device_kernelINS_4gemm6kernel13GemmUniversalIN4cute5tupleIJiiiiEEENS1_10collective13CollectiveMmaINS1_34MainloopSm90TmaGmmaWarpSpecializedILi11ENS5_IJNS4_1CILi4EEESB_NSA_ILi1EEEEEENS1_32KernelTmaWarpSpecializedPingpongEEENS5_IJNSA_ILi64EEENSA_ILi256EEENSA_ILi32EEEEEENS_10bfloat16_tENS5_IJlSC_lEEESK_SL_NS4_8TiledMMAINS4_8MMA_AtomIJNS4_4SM904GMMA28MMA_64x256x16_F32BF16BF16_SSILNSP_5MajorE0ELSR_0ELNSP_7ScaleInE1ELSS_1EEEEEENS4_6LayoutINS5_IJSC_SC_SC_EEENS5_IJNSA_ILi0EEESX_SX_EEEEENS5_IJNS4_10UnderscoreES10_S10_EEEEENS4_23SM90_TMA_LOAD_MULTICASTENS4_14ComposedLayoutINS4_7SwizzleILi2ELi4ELi3EEENS4_18smem_ptr_flag_bitsILi16EEENSV_INS5_IJNSA_ILi8EEESI_EEENS5_IJSI_SC_EEEEEEEvNS4_8identityES13_S1D_vS1E_EENS_8epilogue10collective6detail29Sm90TmaWarpSpecializedAdapterINS1H_15DefaultEpilogueISK_SL_SL_NS1G_6thread17LinearCombinationISK_Li1EffLNS1L_9ScaleType4KindE0ELNS_15FloatRoundStyleE2ESK_EENS1_15EpilogueDefaultEEEEEvvEEEEvNT_6ParamsE --------------------------
	.section	.nv.shared._ZN7cutlass13device_kernelINS_4gemm6kernel13GemmUniversalIN4cute5tupleIJiiiiEEENS1_10collective13CollectiveMmaINS1_34MainloopSm90TmaGmmaWarpSpecializedILi11ENS5_IJNS4_1CILi4EEESB_NSA_ILi1EEEEEENS1_32KernelTmaWarpSpecializedPingpongEEENS5_IJNSA_ILi64EEENSA_ILi256EEENSA_ILi32EEEEEENS_10bfloat16_tENS5_IJlSC_lEEESK_SL_NS4_8TiledMMAINS4_8MMA_AtomIJNS4_4SM904GMMA28MMA_64x256x16_F32BF16BF16_SSILNSP_5MajorE0ELSR_0ELNSP_7ScaleInE1ELSS_1EEEEEENS4_6LayoutINS5_IJSC_SC_SC_EEENS5_IJNSA_ILi0EEESX_SX_EEEEENS5_IJNS4_10UnderscoreES10_S10_EEEEENS4_23SM90_TMA_LOAD_MULTICASTENS4_14ComposedLayoutINS4_7SwizzleILi2ELi4ELi3EEENS4_18smem_ptr_flag_bitsILi16EEENSV_INS5_IJNSA_ILi8EEESI_EEENS5_IJSI_SC_EEEEEEEvNS4_8identityES13_S1D_vS1E_EENS_8epilogue10collective6detail29Sm90TmaWarpSpecializedAdapterINS1H_15DefaultEpilogueISK_SL_SL_NS1G_6thread17LinearCombinationISK_Li1EffLNS1L_9ScaleType4KindE0ELNS_15FloatRoundStyleE2ESK_EENS1_15EpilogueDefaultEEEEEvvEEEEvNT_6ParamsE,"aw",@nobits
	.sectionflags	@""
	.align	16
	.zero		1024


//--------------------- .nv.shared.reserved.0     --------------------------
	.section	.nv.shared.reserved.0,"aw",@nobits
	.weak		__nv_reservedSMEM_offset_0_alias
	.size		__nv_reservedSMEM_offset_0_alias, 0, 0
	.other		__nv_reservedSMEM_offset_0_alias,@"STO_CUDA_RESERVED_SHARED STV_DEFAULT"
__nv_reservedSMEM_offset_0_alias:
	.zero		0


//--------------------- .nv.global                --------------------------
	.section	.nv.global,"aw",@nobits
.nv.global:
	.type		_ZN40_INTERNAL_39c065ad_4_k_cu_82a4fdce_255804cute1_E,@object
	.size		_ZN40_INTERNAL_39c065ad_4_k_cu_82a4fdce_255804cute1_E,(_ZN40_INTERNAL_39c065ad_4_k_cu_82a4fdce_255804cuda3std3__45__cpo6cbeginE - _ZN40_INTERNAL_39c065ad_4_k_cu_82a4fdce_255804cute1_E)
_ZN40_INTERNAL_39c065ad_4_k_cu_82a4fdce_255804cute1_E:
	.zero		1
	.type		_ZN40_INTERNAL_39c065ad_4_k_cu_82a4fdce_255804cuda3std3__45__cpo6cbeginE,@object
	.size		_ZN40_INTERNAL_39c065ad_4_k_cu_82a4fdce_255804cuda3std3__45__cpo6cbeginE,(_ZN40_INTERNAL_39c065ad_4_k_cu_82a4fdce_255804cuda3std3__48in_placeE - _ZN40_INTERNAL_39c065ad_4_k_cu_82a4fdce_255804cuda3std3__45__cpo6cbeginE)
_ZN40_INTERNAL_39c065ad_4_k_cu_82a4fdce_255804cuda3std3__45__cpo6cbeginE:
	.zero		1
	.type		_ZN40_INTERNAL_39c065ad_4_k_cu_82a4fdce_255804cuda3std3__48in_placeE,@object
	.size		_ZN40_INTERNAL_39c065ad_4_k_cu_82a4fdce_255804cuda3std3__48in_placeE,(_ZN40_INTERNAL_39c065ad_4_k_cu_82a4fdce_255804cuda3std6ranges3__45__cpo9iter_moveE - _ZN40_INTERNAL_39c065ad_4_k_cu_82a4fdce_255804cuda3std3__48in_placeE)
_ZN40_INTERNAL_39c065ad_4_k_cu_82a4fdce_255804cuda3std3__48in_placeE:
	.zero		1
	.type		_ZN40_INTERNAL_39c065ad_4_k_cu_82a4fdce_255804cuda3std6ranges3__45__cpo9iter_moveE,@object
	.size		_ZN40_INTERNAL_39c065ad_4_k_cu_82a4fdce_255804cuda3std6ranges3__45__cpo9iter_moveE,(_ZN40_INTERNAL_39c065ad_4_k_cu_82a4fdce_255804cuda3std3__45__cpo5beginE - _ZN40_INTERNAL_39c065ad_4_k_cu_82a4fdce_255804cuda3std6ranges3__45__cpo9iter_moveE)
_ZN40_INTERNAL_39c065ad_4_k_cu_82a4fdce_255804cuda3std6ranges3__45__cpo9iter_moveE:
	.zero		1
	.type		_ZN40_INTERNAL_39c065ad_4_k_cu_82a4fdce_255804cuda3std3__45__cpo5beginE,@object
	.size		_ZN40_INTERNAL_39c065ad_4_k_cu_82a4fdce_255804cuda3std3__45__cpo5beginE,(_ZN40_INTERNAL_39c065ad_4_k_cu_82a4fdce_255804cuda3std3__442_GLOBAL__N__39c065ad_4_k_cu_82a4fdce_255806ignoreE - _ZN40_INTERNAL_39c065ad_4_k_cu_82a4fdce_255804cuda3std3__45__cpo5beginE)
_ZN40_INTERNAL_39c065ad_4_k_cu_82a4fdce_255804cuda3std3__45__cpo5beginE:
	.zero		1
	.type		_ZN40_INTERNAL_39c065ad_4_k_cu_82a4fdce_255804cuda3std3__442_GLOBAL__N__39c065ad_4_k_cu_82a4fdce_255806ignoreE,@object
	.size		_ZN40_INTERNAL_39c065ad_4_k_cu_82a4fdce_255804cuda3std3__442_GLOBAL__N__39c065ad_4_k_cu_82a4fdce_255806ignoreE,(_ZN40_INTERNAL_39c065ad_4_k_cu_82a4fdce_255804cute7productE - _ZN40_INTERNAL_39c065ad_4_k_cu_82a4fdce_255804cuda3std3__442_GLOBAL__N__39c065ad_4_k_cu_82a4fdce_255806ignoreE)
_ZN40_INTERNAL_39c065ad_4_k_cu_82a4fdce_255804cuda3std3__442_GLOBAL__N__39c065ad_4_k_cu_82a4fdce_255806ignoreE:
	.zero		1
	.type		_ZN40_INTERNAL_39c065ad_4_k_cu_82a4fdce_255804cute7productE,@object
	.size		_ZN40_INTERNAL_39c065ad_4_k_cu_82a4fdce_255804cute7productE,(_ZN40_INTERNAL_39c065ad_4_k_cu_82a4fdce_255804cuda3std3__45__cpo3endE - _ZN40_INTERNAL_39c065ad_4_k_cu_82a4fdce_255804cute7productE)
_ZN40_INTERNAL_39c065ad_4_k_cu_82a4fdce_255804cute7productE:
	.zero		1
	.type		_ZN40_INTERNAL_39c065ad_4_k_cu_82a4fdce_255804cuda3std3__45__cpo3endE,@object
	.size		_ZN40_INTERNAL_39c065ad_4_k_cu_82a4fdce_255804cuda3std3__45__cpo3endE,(_ZN40_INTERNAL_39c065ad_4_k_cu_82a4fdce_255804cuda3std3__419piecewise_constructE - _ZN40_INTERNAL_39c065ad_4_k_cu_82a4fdce_255804cuda3std3__45__cpo3endE)
_ZN40_INTERNAL_39c065ad_4_k_cu_82a4fdce_255804cuda3std3__45__cpo3endE:
	.zero		1
	.type		_ZN40_INTERNAL_39c065ad_4_k_cu_82a4fdce_255804cuda3std3__419piecewise_constructE,@object
	.size		_ZN40_INTERNAL_39c065ad_4_k_cu_82a4fdce_255804cuda3std3__419piecewise_constructE,(_ZN40_INTERNAL_39c065ad_4_k_cu_82a4fdce_255804cuda3std3__45__cpo4cendE - _ZN40_INTERNAL_39c065ad_4_k_cu_82a4fdce_255804cuda3std3__419piecewise_constructE)
_ZN40_INTERNAL_39c065ad_4_k_cu_82a4fdce_255804cuda3std3__419piecewise_constructE:
	.zero		1
	.type		_ZN40_INTERNAL_39c065ad_4_k_cu_82a4fdce_255804cuda3std3__45__cpo4cendE,@object
	.size		_ZN40_INTERNAL_39c065ad_4_k_cu_82a4fdce_255804cuda3std3__45__cpo4cendE,(_ZN40_INTERNAL_39c065ad_4_k_cu_82a4fdce_255804cuda3std6ranges3__45__cpo4swapE - _ZN40_INTERNAL_39c065ad_4_k_cu_82a4fdce_255804cuda3std3__45__cpo4cendE)
_ZN40_INTERNAL_39c065ad_4_k_cu_82a4fdce_255804cuda3std3__45__cpo4cendE:
	.zero		1
	.type		_ZN40_INTERNAL_39c065ad_4_k_cu_82a4fdce_255804cuda3std6ranges3__45__cpo4swapE,@object
	.size		_ZN40_INTERNAL_39c065ad_4_k_cu_82a4fdce_255804cuda3std6ranges3__45__cpo4swapE,(.L_8 - _ZN40_INTERNAL_39c065ad_4_k_cu_82a4fdce_255804cuda3std6ranges3__45__cpo4swapE)
_ZN40_INTERNAL_39c065ad_4_k_cu_82a4fdce_255804cuda3std6ranges3__45__cpo4swapE:
	.zero		1
.L_8:


//--------------------- .nv.constant0._ZN7cutlass13device_kernelINS_4gemm6kernel13GemmUniversalIN4cute5tupleIJiiiiEEENS1_10collective13CollectiveMmaINS1_34MainloopSm90TmaGmmaWarpSpecializedILi11ENS5_IJNS4_1CILi4EEESB_NSA_ILi1EEEEEENS1_32KernelTmaWarpSpecializedPingpongEEENS5_IJNSA_ILi64EEENSA_ILi256EEENSA_ILi32EEEEEENS_10bfloat16_tENS5_IJlSC_lEEESK_SL_NS4_8TiledMMAINS4_8MMA_AtomIJNS4_4SM904GMMA28MMA_64x256x16_F32BF16BF16_SSILNSP_5MajorE0ELSR_0ELNSP_7ScaleInE1ELSS_1EEEEEENS4_6LayoutINS5_IJSC_SC_SC_EEENS5_IJNSA_ILi0EEESX_SX_EEEEENS5_IJNS4_10UnderscoreES10_S10_EEEEENS4_23SM90_TMA_LOAD_MULTICASTENS4_14ComposedLayoutINS4_7SwizzleILi2ELi4ELi3EEENS4_18smem_ptr_flag_bitsILi16EEENSV_INS5_IJNSA_ILi8EEESI_EEENS5_IJSI_SC_EEEEEEEvNS4_8identityES13_S1D_vS1E_EENS_8epilogue10collective6detail29Sm90TmaWarpSpecializedAdapterINS1H_15DefaultEpilogueISK_SL_SL_NS1G_6thread17LinearCombinationISK_Li1EffLNS1L_9ScaleType4KindE0ELNS_15FloatRoundStyleE2ESK_EENS1_15EpilogueDefaultEEEEEvvEEEEvNT_6ParamsE --------------------------
	.section	.nv.constant0._ZN7cutlass13device_kernelINS_4gemm6kernel13GemmUniversalIN4cute5tupleIJiiiiEEENS1_10collective13CollectiveMmaINS1_34MainloopSm90TmaGmmaWarpSpecializedILi11ENS5_IJNS4_1CILi4EEESB_NSA_ILi1EEEEEENS1_32KernelTmaWarpSpecializedPingpongEEENS5_IJNSA_ILi64EEENSA_ILi256EEENSA_ILi32EEEEEENS_10bfloat16_tENS5_IJlSC_lEEESK_SL_NS4_8TiledMMAINS4_8MMA_AtomIJNS4_4SM904GMMA28MMA_64x256x16_F32BF16BF16_SSILNSP_5MajorE0ELSR_0ELNSP_7ScaleInE1ELSS_1EEEEEENS4_6LayoutINS5_IJSC_SC_SC_EEENS5_IJNSA_ILi0EEESX_SX_EEEEENS5_IJNS4_10UnderscoreES10_S10_EEEEENS4_23SM90_TMA_LOAD_MULTICASTENS4_14ComposedLayoutINS4_7SwizzleILi2ELi4ELi3EEENS4_18smem_ptr_flag_bitsILi16EEENSV_INS5_IJNSA_ILi8EEESI_EEENS5_IJSI_SC_EEEEEEEvNS4_8identityES13_S1D_vS1E_EENS_8epilogue10collective6detail29Sm90TmaWarpSpecializedAdapterINS1H_15DefaultEpilogueISK_SL_SL_NS1G_6thread17LinearCombinationISK_Li1EffLNS1L_9ScaleType4KindE0ELNS_15FloatRoundStyleE2ESK_EENS1_15EpilogueDefaultEEEEEvvEEEEvNT_6ParamsE,"a",@progbits
	.sectionflags	@""
	.align	4
.nv.constant0._ZN7cutlass13device_kernelINS_4gemm6kernel13GemmUniversalIN4cute5tupleIJiiiiEEENS1_10collective13CollectiveMmaINS1_34MainloopSm90TmaGmmaWarpSpecializedILi11ENS5_IJNS4_1CILi4EEESB_NSA_ILi1EEEEEENS1_32KernelTmaWarpSpecializedPingpongEEENS5_IJNSA_ILi64EEENSA_ILi256EEENSA_ILi32EEEEEENS_10bfloat16_tENS5_IJlSC_lEEESK_SL_NS4_8TiledMMAINS4_8MMA_AtomIJNS4_4SM904GMMA28MMA_64x256x16_F32BF16BF16_SSILNSP_5MajorE0ELSR_0ELNSP_7ScaleInE1ELSS_1EEEEEENS4_6LayoutINS5_IJSC_SC_SC_EEENS5_IJNSA_ILi0EEESX_SX_EEEEENS5_IJNS4_10UnderscoreES10_S10_EEEEENS4_23SM90_TMA_LOAD_MULTICASTENS4_14ComposedLayoutINS4_7SwizzleILi2ELi4ELi3EEENS4_18smem_ptr_flag_bitsILi16EEENSV_INS5_IJNSA_ILi8EEESI_EEENS5_IJSI_SC_EEEEEEEvNS4_8identityES13_S1D_vS1E_EENS_8epilogue10collective6detail29Sm90TmaWarpSpecializedAdapterINS1H_15DefaultEpilogueISK_SL_SL_NS1G_6thread17LinearCombinationISK_Li1EffLNS1L_9ScaleType4KindE0ELNS_15FloatRoundStyleE2ESK_EENS1_15EpilogueDefaultEEEEEvvEEEEvNT_6ParamsE:
	.zero		1664


//--------------------- SYMBOLS --------------------------

	.type		.nv.reservedSmem.offset0,@object
	.size		.nv.reservedSmem.offset0,0x4
	.type		__assertfail,@function
